	.target	sm_90a

	.elftype	@"ET_EXEC"


//--------------------- .note.nv.tkinfo           --------------------------
	.section	.note.nv.tkinfo,"",@"SHT_NOTE"
	.sectionflags	@"SHF_NOTE_NV_TKINFO"
	.tkinfo
        /*0018*/ 	.word	0x00000002
        /*0030*/ 	.string	""
        /*0030*/ 	.string	"ptxas"
        /*0030*/ 	.string	"Cuda compilation tools, release 13.0, V13.0.88"
        /*0030*/ 	.string	"Build cuda_13.0.r13.0/compiler.36424714_0"
        /*0030*/ 	.string	"-arch sm_90a -m 64 "



//--------------------- .note.nv.cuinfo           --------------------------
	.section	.note.nv.cuinfo,"",@"SHT_NOTE"
	.sectionflags	@"SHF_NOTE_NV_CUINFO"
        /*0018*/ 	.short	0x0002
        /*001a*/ 	.short	0x005a
        /*001c*/ 	.short	0x0082
	.zero		2


//--------------------- .nv.info                  --------------------------
	.section	.nv.info,"",@"SHT_CUDA_INFO"
	.align	4


	//----- nvinfo : EIATTR_REGCOUNT
	.align		4
        /*0000*/ 	.byte	0x04, 0x2f
        /*0002*/ 	.short	(.L_12 - .L_11)
	.align		4
.L_11:
        /*0004*/ 	.word	index@(_ZN7cutlass13device_kernelINS_4gemm6kernel13GemmUniversalIN4cute5tupleIJiiiiEEENS1_10collective13CollectiveMmaINS1_37MainloopSm90TmaGmmaWarpSpecializedFP8ILi32ENS5_IJNS4_1CILi2EEENSA_ILi1EEESC_EEENS1_35KernelTmaWarpSpecializedCooperativeEEENS5_IJNSA_ILi192EEENSA_ILi32EEESH_EEENS_12float_e4m3_tENS5_IJlSC_lEEESJ_SK_NS4_8TiledMMAINS4_8MMA_AtomIJNS4_4SM904GMMA30MMA_64x32x32_F32E4M3E4M3_SS_TNILNSO_7ScaleInE1ELSQ_1EEEEEENS4_6LayoutISD_NS5_IJSC_NSA_ILi0EEESU_EEEEENS5_IJNS4_10UnderscoreESX_SX_EEEEENS4_13SM90_TMA_LOADENS4_14ComposedLayoutINS4_7SwizzleILi1ELi4ELi3EEENS4_18smem_ptr_flag_bitsILi8EEENST_INS5_IJNSA_ILi8EEESH_EEENS5_IJSH_SC_EEEEEEEvNS4_8identityENS4_23SM90_TMA_LOAD_MULTICASTES1A_vS1B_EENS_8epilogue10collective6detail29Sm90TmaWarpSpecializedAdapterINS1F_15DefaultEpilogueISJ_SK_SK_NS1E_6thread17LinearCombinationISJ_Li1EffLNS1J_9ScaleType4KindE0ELNS_15FloatRoundStyleE2ESJ_EENS1_15EpilogueDefaultEEEEEvvEEEEvNT_6ParamsE)
        /*0008*/ 	.word	0x000000a8


	//----- nvinfo : EIATTR_FRAME_SIZE
	.align		4
.L_12:
        /*000c*/ 	.byte	0x04, 0x11
        /*000e*/ 	.short	(.L_14 - .L_13)
	.align		4
.L_13:
        /*0010*/ 	.word	index@(_ZN7cutlass13device_kernelINS_4gemm6kernel13GemmUniversalIN4cute5tupleIJiiiiEEENS1_10collective13CollectiveMmaINS1_37MainloopSm90TmaGmmaWarpSpecializedFP8ILi32ENS5_IJNS4_1CILi2EEENSA_ILi1EEESC_EEENS1_35KernelTmaWarpSpecializedCooperativeEEENS5_IJNSA_ILi192EEENSA_ILi32EEESH_EEENS_12float_e4m3_tENS5_IJlSC_lEEESJ_SK_NS4_8TiledMMAINS4_8MMA_AtomIJNS4_4SM904GMMA30MMA_64x32x32_F32E4M3E4M3_SS_TNILNSO_7ScaleInE1ELSQ_1EEEEEENS4_6LayoutISD_NS5_IJSC_NSA_ILi0EEESU_EEEEENS5_IJNS4_10UnderscoreESX_SX_EEEEENS4_13SM90_TMA_LOADENS4_14ComposedLayoutINS4_7SwizzleILi1ELi4ELi3EEENS4_18smem_ptr_flag_bitsILi8EEENST_INS5_IJNSA_ILi8EEESH_EEENS5_IJSH_SC_EEEEEEEvNS4_8identityENS4_23SM90_TMA_LOAD_MULTICASTES1A_vS1B_EENS_8epilogue10collective6detail29Sm90TmaWarpSpecializedAdapterINS1F_15DefaultEpilogueISJ_SK_SK_NS1E_6thread17LinearCombinationISJ_Li1EffLNS1J_9ScaleType4KindE0ELNS_15FloatRoundStyleE2ESJ_EENS1_15EpilogueDefaultEEEEEvvEEEEvNT_6ParamsE)
        /*0014*/ 	.word	0x00000000


	//----- nvinfo : EIATTR_MIN_STACK_SIZE
	.align		4
.L_14:
        /*0018*/ 	.byte	0x04, 0x12
        /*001a*/ 	.short	(.L_16 - .L_15)
	.align		4
.L_15:
        /*001c*/ 	.word	index@(_ZN7cutlass13device_kernelINS_4gemm6kernel13GemmUniversalIN4cute5tupleIJiiiiEEENS1_10collective13CollectiveMmaINS1_37MainloopSm90TmaGmmaWarpSpecializedFP8ILi32ENS5_IJNS4_1CILi2EEENSA_ILi1EEESC_EEENS1_35KernelTmaWarpSpecializedCooperativeEEENS5_IJNSA_ILi192EEENSA_ILi32EEESH_EEENS_12float_e4m3_tENS5_IJlSC_lEEESJ_SK_NS4_8TiledMMAINS4_8MMA_AtomIJNS4_4SM904GMMA30MMA_64x32x32_F32E4M3E4M3_SS_TNILNSO_7ScaleInE1ELSQ_1EEEEEENS4_6LayoutISD_NS5_IJSC_NSA_ILi0EEESU_EEEEENS5_IJNS4_10UnderscoreESX_SX_EEEEENS4_13SM90_TMA_LOADENS4_14ComposedLayoutINS4_7SwizzleILi1ELi4ELi3EEENS4_18smem_ptr_flag_bitsILi8EEENST_INS5_IJNSA_ILi8EEESH_EEENS5_IJSH_SC_EEEEEEEvNS4_8identityENS4_23SM90_TMA_LOAD_MULTICASTES1A_vS1B_EENS_8epilogue10collective6detail29Sm90TmaWarpSpecializedAdapterINS1F_15DefaultEpilogueISJ_SK_SK_NS1E_6thread17LinearCombinationISJ_Li1EffLNS1J_9ScaleType4KindE0ELNS_15FloatRoundStyleE2ESJ_EENS1_15EpilogueDefaultEEEEEvvEEEEvNT_6ParamsE)
        /*0020*/ 	.word	0x00000000
.L_16:


//--------------------- .nv.compat                --------------------------
	.section	.nv.compat,"",@"SHT_CUDA_COMPAT_INFO"
	.align	4
        /*0000*/ 	.byte	0x02, 0x09, 0x01, 0x00, 0x02, 0x02, 0x04, 0x00, 0x02, 0x05, 0x05, 0x00, 0x03, 0x07, 0x01, 0x01
        /*0010*/ 	.byte	0x02, 0x03, 0x01, 0x00, 0x02, 0x06, 0x01, 0x00, 0x04, 0x0b, 0x08, 0x00, 0x00, 0x00, 0x00, 0x00
        /*0020*/ 	.byte	0x00, 0x00, 0x00, 0x00


//--------------------- .nv.info._ZN7cutlass13device_kernelINS_4gemm6kernel13GemmUniversalIN4cute5tupleIJiiiiEEENS1_10collective13CollectiveMmaINS1_37MainloopSm90TmaGmmaWarpSpecializedFP8ILi32ENS5_IJNS4_1CILi2EEENSA_ILi1EEESC_EEENS1_35KernelTmaWarpSpecializedCooperativeEEENS5_IJNSA_ILi192EEENSA_ILi32EEESH_EEENS_12float_e4m3_tENS5_IJlSC_lEEESJ_SK_NS4_8TiledMMAINS4_8MMA_AtomIJNS4_4SM904GMMA30MMA_64x32x32_F32E4M3E4M3_SS_TNILNSO_7ScaleInE1ELSQ_1EEEEEENS4_6LayoutISD_NS5_IJSC_NSA_ILi0EEESU_EEEEENS5_IJNS4_10UnderscoreESX_SX_EEEEENS4_13SM90_TMA_LOADENS4_14ComposedLayoutINS4_7SwizzleILi1ELi4ELi3EEENS4_18smem_ptr_flag_bitsILi8EEENST_INS5_IJNSA_ILi8EEESH_EEENS5_IJSH_SC_EEEEEEEvNS4_8identityENS4_23SM90_TMA_LOAD_MULTICASTES1A_vS1B_EENS_8epilogue10collective6detail29Sm90TmaWarpSpecializedAdapterINS1F_15DefaultEpilogueISJ_SK_SK_NS1E_6thread17LinearCombinationISJ_Li1EffLNS1J_9ScaleType4KindE0ELNS_15FloatRoundStyleE2ESJ_EENS1_15EpilogueDefaultEEEEEvvEEEEvNT_6ParamsE --------------------------
	.section	.nv.info._ZN7cutlass13device_kernelINS_4gemm6kernel13GemmUniversalIN4cute5tupleIJiiiiEEENS1_10collective13CollectiveMmaINS1_37MainloopSm90TmaGmmaWarpSpecializedFP8ILi32ENS5_IJNS4_1CILi2EEENSA_ILi1EEESC_EEENS1_35KernelTmaWarpSpecializedCooperativeEEENS5_IJNSA_ILi192EEENSA_ILi32EEESH_EEENS_12float_e4m3_tENS5_IJlSC_lEEESJ_SK_NS4_8TiledMMAINS4_8MMA_AtomIJNS4_4SM904GMMA30MMA_64x32x32_F32E4M3E4M3_SS_TNILNSO_7ScaleInE1ELSQ_1EEEEEENS4_6LayoutISD_NS5_IJSC_NSA_ILi0EEESU_EEEEENS5_IJNS4_10UnderscoreESX_SX_EEEEENS4_13SM90_TMA_LOADENS4_14ComposedLayoutINS4_7SwizzleILi1ELi4ELi3EEENS4_18smem_ptr_flag_bitsILi8EEENST_INS5_IJNSA_ILi8EEESH_EEENS5_IJSH_SC_EEEEEEEvNS4_8identityENS4_23SM90_TMA_LOAD_MULTICASTES1A_vS1B_EENS_8epilogue10collective6detail29Sm90TmaWarpSpecializedAdapterINS1F_15DefaultEpilogueISJ_SK_SK_NS1E_6thread17LinearCombinationISJ_Li1EffLNS1J_9ScaleType4KindE0ELNS_15FloatRoundStyleE2ESJ_EENS1_15EpilogueDefaultEEEEEvvEEEEvNT_6ParamsE,"",@"SHT_CUDA_INFO"
	.sectionflags	@""
	.align	4


	//----- nvinfo : EIATTR_CUDA_API_VERSION
	.align		4
        /*0000*/ 	.byte	0x04, 0x37
        /*0002*/ 	.short	(.L_18 - .L_17)
.L_17:
        /*0004*/ 	.word	0x00000082


	//----- nvinfo : EIATTR_KPARAM_INFO
	.align		4
.L_18:
        /*0008*/ 	.byte	0x04, 0x17
        /*000a*/ 	.short	(.L_20 - .L_19)
.L_19:
        /*000c*/ 	.word	0x00000000
        /*0010*/ 	.short	0x0000
        /*0012*/ 	.short	0x0070
        /*0014*/ 	.byte	0x00, 0xf0, 0x01, 0x10


	//----- nvinfo : EIATTR_SPARSE_MMA_MASK
	.align		4
.L_20:
        /*0018*/ 	.byte	0x03, 0x50
        /*001a*/ 	.short	0x0000


	//----- nvinfo : EIATTR_MAXREG_COUNT
	.align		4
        /*001c*/ 	.byte	0x03, 0x1b
        /*001e*/ 	.short	0x00a8


	//----- nvinfo : EIATTR_NUM_BARRIERS
	.align		4
        /*0020*/ 	.byte	0x02, 0x4c
        /*0022*/ 	.byte	0x01
	.zero		1


	//----- nvinfo : EIATTR_MERCURY_ISA_VERSION
	.align		4
        /*0024*/ 	.byte	0x03, 0x5f
        /*0026*/ 	.short	0x0101


	//----- nvinfo : EIATTR_INT_WARP_WIDE_INSTR_OFFSETS
	.align		4
        /*0028*/ 	.byte	0x04, 0x31
        /*002a*/ 	.short	(.L_22 - .L_21)


	//   ....[0]....
.L_21:
        /*002c*/ 	.word	0x00000820


	//   ....[1]....
        /*0030*/ 	.word	0x00000950


	//   ....[2]....
        /*0034*/ 	.word	0x00000a30


	//   ....[3]....
        /*0038*/ 	.word	0x000027f0


	//----- nvinfo : EIATTR_COOP_GROUP_MASK_REGIDS
	.align		4
.L_22:
        /*003c*/ 	.byte	0x04, 0x29
        /*003e*/ 	.short	(.L_24 - .L_23)


	//   ....[0]....
.L_23:
        /*0040*/ 	.word	0xffffffff


	//   ....[1]....
        /*0044*/ 	.word	0xffffffff


	//   ....[2]....
        /*0048*/ 	.word	0xffffffff


	//   ....[3]....
        /*004c*/ 	.word	0xffffffff


	//   ....[4]....
        /*0050*/ 	.word	0xffffffff


	//   ....[5]....
        /*0054*/ 	.word	0xffffffff


	//----- nvinfo : EIATTR_COOP_GROUP_INSTR_OFFSETS
	.align		4
.L_24:
        /*0058*/ 	.byte	0x04, 0x28
        /*005a*/ 	.short	(.L_26 - .L_25)


	//   ....[0]....
.L_25:
        /*005c*/ 	.word	0x00000060


	//   ....[1]....
        /*0060*/ 	.word	0x00000070


	//   ....[2]....
        /*0064*/ 	.word	0x00000130


	//   ....[3]....
        /*0068*/ 	.word	0x00000680


	//   ....[4]....
        /*006c*/ 	.word	0x00000ba0


	//   ....[5]....
        /*0070*/ 	.word	0x00001610


	//----- nvinfo : EIATTR_REG_RECONFIG
	.align		4
.L_26:
        /*0074*/ 	.byte	0x01, 0x54
	.zero		2


	//----- nvinfo : EIATTR_MBARRIER_INSTR_OFFSETS
	.align		4
        /*0078*/ 	.byte	0x04, 0x39
        /*007a*/ 	.short	(.L_28 - .L_27)


	//   ....[0]....
.L_27:
        /*007c*/ 	.word	0x00000250
        /*0080*/ 	.word	0x000000ff
        /*0084*/ 	.word	0x00000000
        /*0088*/ 	.short	0x0100
        /*008a*/ 	.byte	0x08
	.zero		1


	//   ....[1]....
        /*008c*/ 	.word	0x00000260
        /*0090*/ 	.word	0x000000ff
        /*0094*/ 	.word	0x00000100
        /*0098*/ 	.short	0x0100
        /*009a*/ 	.byte	0x08
	.zero		1


	//   ....[2]....
        /*009c*/ 	.word	0x00000270
        /*00a0*/ 	.word	0x000000ff
        /*00a4*/ 	.word	0x00000008
        /*00a8*/ 	.short	0x0100
        /*00aa*/ 	.byte	0x08
	.zero		1


	//   ....[3]....
        /*00ac*/ 	.word	0x00000280
        /*00b0*/ 	.word	0x000000ff
        /*00b4*/ 	.word	0x00000108
        /*00b8*/ 	.short	0x0100
        /*00ba*/ 	.byte	0x08
	.zero		1


	//   ....[4]....
        /*00bc*/ 	.word	0x00000290
        /*00c0*/ 	.word	0x000000ff
        /*00c4*/ 	.word	0x00000010
        /*00c8*/ 	.short	0x0100
        /*00ca*/ 	.byte	0x08
	.zero		1


	//   ....[5]....
        /*00cc*/ 	.word	0x000002a0
        /*00d0*/ 	.word	0x000000ff
        /*00d4*/ 	.word	0x00000110
        /*00d8*/ 	.short	0x0100
        /*00da*/ 	.byte	0x08
	.zero		1


	//   ....[6]....
        /*00dc*/ 	.word	0x000002b0
        /*00e0*/ 	.word	0x000000ff
        /*00e4*/ 	.word	0x00000018
        /*00e8*/ 	.short	0x0100
        /*00ea*/ 	.byte	0x08
	.zero		1


	//   ....[7]....
        /*00ec*/ 	.word	0x000002c0
        /*00f0*/ 	.word	0x000000ff
        /*00f4*/ 	.word	0x00000118
        /*00f8*/ 	.short	0x0100
        /*00fa*/ 	.byte	0x08
	.zero		1


	//   ....[8]....
        /*00fc*/ 	.word	0x000002d0
        /*0100*/ 	.word	0x000000ff
        /*0104*/ 	.word	0x00000020
        /*0108*/ 	.short	0x0100
        /*010a*/ 	.byte	0x08
	.zero		1


	//   ....[9]....
        /*010c*/ 	.word	0x000002e0
        /*0110*/ 	.word	0x000000ff
        /*0114*/ 	.word	0x00000120
        /*0118*/ 	.short	0x0100
        /*011a*/ 	.byte	0x08
	.zero		1


	//   ....[10]....
        /*011c*/ 	.word	0x000002f0
        /*0120*/ 	.word	0x000000ff
        /*0124*/ 	.word	0x00000028
        /*0128*/ 	.short	0x0100
        /*012a*/ 	.byte	0x08
	.zero		1


	//   ....[11]....
        /*012c*/ 	.word	0x00000300
        /*0130*/ 	.word	0x000000ff
        /*0134*/ 	.word	0x00000128
        /*0138*/ 	.short	0x0100
        /*013a*/ 	.byte	0x08
	.zero		1


	//   ....[12]....
        /*013c*/ 	.word	0x00000310
        /*0140*/ 	.word	0x000000ff
        /*0144*/ 	.word	0x00000030
        /*0148*/ 	.short	0x0100
        /*014a*/ 	.byte	0x08
	.zero		1


	//   ....[13]....
        /*014c*/ 	.word	0x00000320
        /*0150*/ 	.word	0x000000ff
        /*0154*/ 	.word	0x00000130
        /*0158*/ 	.short	0x0100
        /*015a*/ 	.byte	0x08
	.zero		1


	//   ....[14]....
        /*015c*/ 	.word	0x00000330
        /*0160*/ 	.word	0x000000ff
        /*0164*/ 	.word	0x00000038
        /*0168*/ 	.short	0x0100
        /*016a*/ 	.byte	0x08
	.zero		1


	//   ....[15]....
        /*016c*/ 	.word	0x00000340
        /*0170*/ 	.word	0x000000ff
        /*0174*/ 	.word	0x00000138
        /*0178*/ 	.short	0x0100
        /*017a*/ 	.byte	0x08
	.zero		1


	//   ....[16]....
        /*017c*/ 	.word	0x00000350
        /*0180*/ 	.word	0x000000ff
        /*0184*/ 	.word	0x00000040
        /*0188*/ 	.short	0x0100
        /*018a*/ 	.byte	0x08
	.zero		1


	//   ....[17]....
        /*018c*/ 	.word	0x00000360
        /*0190*/ 	.word	0x000000ff
        /*0194*/ 	.word	0x00000140
        /*0198*/ 	.short	0x0100
        /*019a*/ 	.byte	0x08
	.zero		1


	//   ....[18]....
        /*019c*/ 	.word	0x00000370
        /*01a0*/ 	.word	0x000000ff
        /*01a4*/ 	.word	0x00000048
        /*01a8*/ 	.short	0x0100
        /*01aa*/ 	.byte	0x08
	.zero		1


	//   ....[19]....
        /*01ac*/ 	.word	0x00000380
        /*01b0*/ 	.word	0x000000ff
        /*01b4*/ 	.word	0x00000148
        /*01b8*/ 	.short	0x0100
        /*01ba*/ 	.byte	0x08
	.zero		1


	//   ....[20]....
        /*01bc*/ 	.word	0x00000390
        /*01c0*/ 	.word	0x000000ff
        /*01c4*/ 	.word	0x00000050
        /*01c8*/ 	.short	0x0100
        /*01ca*/ 	.byte	0x08
	.zero		1


	//   ....[21]....
        /*01cc*/ 	.word	0x000003a0
        /*01d0*/ 	.word	0x000000ff
        /*01d4*/ 	.word	0x00000150
        /*01d8*/ 	.short	0x0100
        /*01da*/ 	.byte	0x08
	.zero		1


	//   ....[22]....
        /*01dc*/ 	.word	0x000003b0
        /*01e0*/ 	.word	0x000000ff
        /*01e4*/ 	.word	0x00000058
        /*01e8*/ 	.short	0x0100
        /*01ea*/ 	.byte	0x08
	.zero		1


	//   ....[23]....
        /*01ec*/ 	.word	0x000003c0
        /*01f0*/ 	.word	0x000000ff
        /*01f4*/ 	.word	0x00000158
        /*01f8*/ 	.short	0x0100
        /*01fa*/ 	.byte	0x08
	.zero		1


	//   ....[24]....
        /*01fc*/ 	.word	0x000003d0
        /*0200*/ 	.word	0x000000ff
        /*0204*/ 	.word	0x00000060
        /*0208*/ 	.short	0x0100
        /*020a*/ 	.byte	0x08
	.zero		1


	//   ....[25]....
        /*020c*/ 	.word	0x000003e0
        /*0210*/ 	.word	0x000000ff
        /*0214*/ 	.word	0x00000160
        /*0218*/ 	.short	0x0100
        /*021a*/ 	.byte	0x08
	.zero		1


	//   ....[26]....
        /*021c*/ 	.word	0x000003f0
        /*0220*/ 	.word	0x000000ff
        /*0224*/ 	.word	0x00000068
        /*0228*/ 	.short	0x0100
        /*022a*/ 	.byte	0x08
	.zero		1


	//   ....[27]....
        /*022c*/ 	.word	0x00000400
        /*0230*/ 	.word	0x000000ff
        /*0234*/ 	.word	0x00000168
        /*0238*/ 	.short	0x0100
        /*023a*/ 	.byte	0x08
	.zero		1


	//   ....[28]....
        /*023c*/ 	.word	0x00000410
        /*0240*/ 	.word	0x000000ff
        /*0244*/ 	.word	0x00000070
        /*0248*/ 	.short	0x0100
        /*024a*/ 	.byte	0x08
	.zero		1


	//   ....[29]....
        /*024c*/ 	.word	0x00000420
        /*0250*/ 	.word	0x000000ff
        /*0254*/ 	.word	0x00000170
        /*0258*/ 	.short	0x0100
        /*025a*/ 	.byte	0x08
	.zero		1


	//   ....[30]....
        /*025c*/ 	.word	0x00000430
        /*0260*/ 	.word	0x000000ff
        /*0264*/ 	.word	0x00000078
        /*0268*/ 	.short	0x0100
        /*026a*/ 	.byte	0x08
	.zero		1


	//   ....[31]....
        /*026c*/ 	.word	0x00000440
        /*0270*/ 	.word	0x000000ff
        /*0274*/ 	.word	0x00000178
        /*0278*/ 	.short	0x0100
        /*027a*/ 	.byte	0x08
	.zero		1


	//   ....[32]....
        /*027c*/ 	.word	0x00000450
        /*0280*/ 	.word	0x000000ff
        /*0284*/ 	.word	0x00000080
        /*0288*/ 	.short	0x0100
        /*028a*/ 	.byte	0x08
	.zero		1


	//   ....[33]....
        /*028c*/ 	.word	0x00000460
        /*0290*/ 	.word	0x000000ff
        /*0294*/ 	.word	0x00000180
        /*0298*/ 	.short	0x0100
        /*029a*/ 	.byte	0x08
	.zero		1


	//   ....[34]....
        /*029c*/ 	.word	0x00000470
        /*02a0*/ 	.word	0x000000ff
        /*02a4*/ 	.word	0x00000088
        /*02a8*/ 	.short	0x0100
        /*02aa*/ 	.byte	0x08
	.zero		1


	//   ....[35]....
        /*02ac*/ 	.word	0x00000480
        /*02b0*/ 	.word	0x000000ff
        /*02b4*/ 	.word	0x00000188
        /*02b8*/ 	.short	0x0100
        /*02ba*/ 	.byte	0x08
	.zero		1


	//   ....[36]....
        /*02bc*/ 	.word	0x00000490
        /*02c0*/ 	.word	0x000000ff
        /*02c4*/ 	.word	0x00000090
        /*02c8*/ 	.short	0x0100
        /*02ca*/ 	.byte	0x08
	.zero		1


	//   ....[37]....
        /*02cc*/ 	.word	0x000004a0
        /*02d0*/ 	.word	0x000000ff
        /*02d4*/ 	.word	0x00000190
        /*02d8*/ 	.short	0x0100
        /*02da*/ 	.byte	0x08
	.zero		1


	//   ....[38]....
        /*02dc*/ 	.word	0x000004b0
        /*02e0*/ 	.word	0x000000ff
        /*02e4*/ 	.word	0x00000098
        /*02e8*/ 	.short	0x0100
        /*02ea*/ 	.byte	0x08
	.zero		1


	//   ....[39]....
        /*02ec*/ 	.word	0x000004c0
        /*02f0*/ 	.word	0x000000ff
        /*02f4*/ 	.word	0x00000198
        /*02f8*/ 	.short	0x0100
        /*02fa*/ 	.byte	0x08
	.zero		1


	//   ....[40]....
        /*02fc*/ 	.word	0x000004d0
        /*0300*/ 	.word	0x000000ff
        /*0304*/ 	.word	0x000000a0
        /*0308*/ 	.short	0x0100
        /*030a*/ 	.byte	0x08
	.zero		1


	//   ....[41]....
        /*030c*/ 	.word	0x000004e0
        /*0310*/ 	.word	0x000000ff
        /*0314*/ 	.word	0x000001a0
        /*0318*/ 	.short	0x0100
        /*031a*/ 	.byte	0x08
	.zero		1


	//   ....[42]....
        /*031c*/ 	.word	0x000004f0
        /*0320*/ 	.word	0x000000ff
        /*0324*/ 	.word	0x000000a8
        /*0328*/ 	.short	0x0100
        /*032a*/ 	.byte	0x08
	.zero		1


	//   ....[43]....
        /*032c*/ 	.word	0x00000500
        /*0330*/ 	.word	0x000000ff
        /*0334*/ 	.word	0x000001a8
        /*0338*/ 	.short	0x0100
        /*033a*/ 	.byte	0x08
	.zero		1


	//   ....[44]....
        /*033c*/ 	.word	0x00000510
        /*0340*/ 	.word	0x000000ff
        /*0344*/ 	.word	0x000000b0
        /*0348*/ 	.short	0x0100
        /*034a*/ 	.byte	0x08
	.zero		1


	//   ....[45]....
        /*034c*/ 	.word	0x00000520
        /*0350*/ 	.word	0x000000ff
        /*0354*/ 	.word	0x000001b0
        /*0358*/ 	.short	0x0100
        /*035a*/ 	.byte	0x08
	.zero		1


	//   ....[46]....
        /*035c*/ 	.word	0x00000530
        /*0360*/ 	.word	0x000000ff
        /*0364*/ 	.word	0x000000b8
        /*0368*/ 	.short	0x0100
        /*036a*/ 	.byte	0x08
	.zero		1


	//   ....[47]....
        /*036c*/ 	.word	0x00000540
        /*0370*/ 	.word	0x000000ff
        /*0374*/ 	.word	0x000001b8
        /*0378*/ 	.short	0x0100
        /*037a*/ 	.byte	0x08
	.zero		1


	//   ....[48]....
        /*037c*/ 	.word	0x00000550
        /*0380*/ 	.word	0x000000ff
        /*0384*/ 	.word	0x000000c0
        /*0388*/ 	.short	0x0100
        /*038a*/ 	.byte	0x08
	.zero		1


	//   ....[49]....
        /*038c*/ 	.word	0x00000560
        /*0390*/ 	.word	0x000000ff
        /*0394*/ 	.word	0x000001c0
        /*0398*/ 	.short	0x0100
        /*039a*/ 	.byte	0x08
	.zero		1


	//   ....[50]....
        /*039c*/ 	.word	0x00000570
        /*03a0*/ 	.word	0x000000ff
        /*03a4*/ 	.word	0x000000c8
        /*03a8*/ 	.short	0x0100
        /*03aa*/ 	.byte	0x08
	.zero		1


	//   ....[51]....
        /*03ac*/ 	.word	0x00000580
        /*03b0*/ 	.word	0x000000ff
        /*03b4*/ 	.word	0x000001c8
        /*03b8*/ 	.short	0x0100
        /*03ba*/ 	.byte	0x08
	.zero		1


	//   ....[52]....
        /*03bc*/ 	.word	0x00000590
        /*03c0*/ 	.word	0x000000ff
        /*03c4*/ 	.word	0x000000d0
        /*03c8*/ 	.short	0x0100
        /*03ca*/ 	.byte	0x08
	.zero		1


	//   ....[53]....
        /*03cc*/ 	.word	0x000005a0
        /*03d0*/ 	.word	0x000000ff
        /*03d4*/ 	.word	0x000001d0
        /*03d8*/ 	.short	0x0100
        /*03da*/ 	.byte	0x08
	.zero		1


	//   ....[54]....
        /*03dc*/ 	.word	0x000005b0
        /*03e0*/ 	.word	0x000000ff
        /*03e4*/ 	.word	0x000000d8
        /*03e8*/ 	.short	0x0100
        /*03ea*/ 	.byte	0x08
	.zero		1


	//   ....[55]....
        /*03ec*/ 	.word	0x000005c0
        /*03f0*/ 	.word	0x000000ff
        /*03f4*/ 	.word	0x000001d8
        /*03f8*/ 	.short	0x0100
        /*03fa*/ 	.byte	0x08
	.zero		1


	//   ....[56]....
        /*03fc*/ 	.word	0x000005d0
        /*0400*/ 	.word	0x000000ff
        /*0404*/ 	.word	0x000000e0
        /*0408*/ 	.short	0x0100
        /*040a*/ 	.byte	0x08
	.zero		1


	//   ....[57]....
        /*040c*/ 	.word	0x000005e0
        /*0410*/ 	.word	0x000000ff
        /*0414*/ 	.word	0x000001e0
        /*0418*/ 	.short	0x0100
        /*041a*/ 	.byte	0x08
	.zero		1


	//   ....[58]....
        /*041c*/ 	.word	0x000005f0
        /*0420*/ 	.word	0x000000ff
        /*0424*/ 	.word	0x000000e8
        /*0428*/ 	.short	0x0100
        /*042a*/ 	.byte	0x08
	.zero		1


	//   ....[59]....
        /*042c*/ 	.word	0x00000600
        /*0430*/ 	.word	0x000000ff
        /*0434*/ 	.word	0x000001e8
        /*0438*/ 	.short	0x0100
        /*043a*/ 	.byte	0x08
	.zero		1


	//   ....[60]....
        /*043c*/ 	.word	0x00000610
        /*0440*/ 	.word	0x000000ff
        /*0444*/ 	.word	0x000000f0
        /*0448*/ 	.short	0x0100
        /*044a*/ 	.byte	0x08
	.zero		1


	//   ....[61]....
        /*044c*/ 	.word	0x00000620
        /*0450*/ 	.word	0x000000ff
        /*0454*/ 	.word	0x000001f0
        /*0458*/ 	.short	0x0100
        /*045a*/ 	.byte	0x08
	.zero		1


	//   ....[62]....
        /*045c*/ 	.word	0x00000630
        /*0460*/ 	.word	0x000000ff
        /*0464*/ 	.word	0x000000f8
        /*0468*/ 	.short	0x0100
        /*046a*/ 	.byte	0x08
	.zero		1


	//   ....[63]....
        /*046c*/ 	.word	0x00000640
        /*0470*/ 	.word	0x000000ff
        /*0474*/ 	.word	0x000001f8
        /*0478*/ 	.short	0x0100
        /*047a*/ 	.byte	0x08
	.zero		1


	//   ....[64]....
        /*047c*/ 	.word	0x00000ab0
        /*0480*/ 	.word	0x000000ff
        /*0484*/ 	.word	0x00000210
        /*0488*/ 	.short	0x0100
        /*048a*/ 	.byte	0x06
	.zero		1


	//   ....[65]....
        /*048c*/ 	.word	0x00000b40
        /*0490*/ 	.word	0x000000ff
        /*0494*/ 	.word	0x00000218
        /*0498*/ 	.short	0x0100
        /*049a*/ 	.byte	0x06
	.zero		1


	//   ....[66]....
        /*049c*/ 	.word	0x00001940
        /*04a0*/ 	.word	0x000000ff
        /*04a4*/ 	.word	0x00000000
        /*04a8*/ 	.short	0x010a
        /*04aa*/ 	.byte	0x06
	.zero		1


	//   ....[67]....
        /*04ac*/ 	.word	0x00001980
        /*04b0*/ 	.word	0x000000ff
        /*04b4*/ 	.word	0x00000000
        /*04b8*/ 	.short	0x010a
        /*04ba*/ 	.byte	0x06
	.zero		1


	//   ....[68]....
        /*04bc*/ 	.word	0x00001fa0
        /*04c0*/ 	.word	0x000000ff
        /*04c4*/ 	.word	0x00000000
        /*04c8*/ 	.short	0x010a
        /*04ca*/ 	.byte	0x0c
	.zero		1


	//   ....[69]....
        /*04cc*/ 	.word	0x00001fe0
        /*04d0*/ 	.word	0x000000ff
        /*04d4*/ 	.word	0x00000000
        /*04d8*/ 	.short	0x010a
        /*04da*/ 	.byte	0x0c
	.zero		1


	//   ....[70]....
        /*04dc*/ 	.word	0x00002400
        /*04e0*/ 	.word	0x0000000a
        /*04e4*/ 	.word	0x00000000
        /*04e8*/ 	.short	0x0101
        /*04ea*/ 	.byte	0x3f
	.zero		1


	//   ....[71]....
        /*04ec*/ 	.word	0x00002870
        /*04f0*/ 	.word	0x00000008
        /*04f4*/ 	.word	0x00000000
        /*04f8*/ 	.short	0x0101
        /*04fa*/ 	.byte	0x3f
	.zero		1


	//   ....[72]....
        /*04fc*/ 	.word	0x00006110
        /*0500*/ 	.word	0x00000015
        /*0504*/ 	.word	0x00000100
        /*0508*/ 	.short	0x010a
        /*050a*/ 	.byte	0x3f
	.zero		1


	//   ....[73]....
        /*050c*/ 	.word	0x000064c0
        /*0510*/ 	.word	0x00000007
        /*0514*/ 	.word	0x00000218
        /*0518*/ 	.short	0x0101
        /*051a*/ 	.byte	0x3f
	.zero		1


	//   ....[74]....
        /*051c*/ 	.word	0x00006bd0
        /*0520*/ 	.word	0x00000007
        /*0524*/ 	.word	0x00000000
        /*0528*/ 	.short	0x010a
        /*052a*/ 	.byte	0x3f
	.zero		1


	//   ....[75]....
        /*052c*/ 	.word	0x00006c50
        /*0530*/ 	.word	0x00000009
        /*0534*/ 	.word	0x00000000
        /*0538*/ 	.short	0x010a
        /*053a*/ 	.byte	0x3f
	.zero		1


	//   ....[76]....
        /*053c*/ 	.word	0x00006ce0
        /*0540*/ 	.word	0x00000006
        /*0544*/ 	.word	0x00000000
        /*0548*/ 	.short	0x010a
        /*054a*/ 	.byte	0x3f
	.zero		1


	//   ....[77]....
        /*054c*/ 	.word	0x00006d70
        /*0550*/ 	.word	0x00000009
        /*0554*/ 	.word	0x00000000
        /*0558*/ 	.short	0x010a
        /*055a*/ 	.byte	0x3f
	.zero		1


	//   ....[78]....
        /*055c*/ 	.word	0x00006e00
        /*0560*/ 	.word	0x00000006
        /*0564*/ 	.word	0x00000000
        /*0568*/ 	.short	0x010a
        /*056a*/ 	.byte	0x3f
	.zero		1


	//   ....[79]....
        /*056c*/ 	.word	0x00006e90
        /*0570*/ 	.word	0x00000009
        /*0574*/ 	.word	0x00000000
        /*0578*/ 	.short	0x010a
        /*057a*/ 	.byte	0x3f
	.zero		1


	//   ....[80]....
        /*057c*/ 	.word	0x00006f20
        /*0580*/ 	.word	0x00000006
        /*0584*/ 	.word	0x00000000
        /*0588*/ 	.short	0x010a
        /*058a*/ 	.byte	0x3f
	.zero		1


	//   ....[81]....
        /*058c*/ 	.word	0x00006fb0
        /*0590*/ 	.word	0x00000009
        /*0594*/ 	.word	0x00000000
        /*0598*/ 	.short	0x010a
        /*059a*/ 	.byte	0x3f
	.zero		1


	//   ....[82]....
        /*059c*/ 	.word	0x00007040
        /*05a0*/ 	.word	0x00000006
        /*05a4*/ 	.word	0x00000000
        /*05a8*/ 	.short	0x010a
        /*05aa*/ 	.byte	0x3f
	.zero		1


	//   ....[83]....
        /*05ac*/ 	.word	0x000070d0
        /*05b0*/ 	.word	0x00000009
        /*05b4*/ 	.word	0x00000000
        /*05b8*/ 	.short	0x010a
        /*05ba*/ 	.byte	0x3f
	.zero		1


	//   ....[84]....
        /*05bc*/ 	.word	0x00007160
        /*05c0*/ 	.word	0x00000006
        /*05c4*/ 	.word	0x00000000
        /*05c8*/ 	.short	0x010a
        /*05ca*/ 	.byte	0x3f
	.zero		1


	//   ....[85]....
        /*05cc*/ 	.word	0x000071f0
        /*05d0*/ 	.word	0x00000009
        /*05d4*/ 	.word	0x00000000
        /*05d8*/ 	.short	0x010a
        /*05da*/ 	.byte	0x3f
	.zero		1


	//   ....[86]....
        /*05dc*/ 	.word	0x00007280
        /*05e0*/ 	.word	0x00000006
        /*05e4*/ 	.word	0x00000000
        /*05e8*/ 	.short	0x010a
        /*05ea*/ 	.byte	0x3f
	.zero		1


	//   ....[87]....
        /*05ec*/ 	.word	0x00007310
        /*05f0*/ 	.word	0x00000009
        /*05f4*/ 	.word	0x00000000
        /*05f8*/ 	.short	0x010a
        /*05fa*/ 	.byte	0x3f
	.zero		1


	//   ....[88]....
        /*05fc*/ 	.word	0x000073a0
        /*0600*/ 	.word	0x00000006
        /*0604*/ 	.word	0x00000000
        /*0608*/ 	.short	0x010a
        /*060a*/ 	.byte	0x3f
	.zero		1


	//   ....[89]....
        /*060c*/ 	.word	0x00007430
        /*0610*/ 	.word	0x00000009
        /*0614*/ 	.word	0x00000000
        /*0618*/ 	.short	0x010a
        /*061a*/ 	.byte	0x3f
	.zero		1


	//   ....[90]....
        /*061c*/ 	.word	0x000074c0
        /*0620*/ 	.word	0x00000006
        /*0624*/ 	.word	0x00000000
        /*0628*/ 	.short	0x010a
        /*062a*/ 	.byte	0x3f
	.zero		1


	//   ....[91]....
        /*062c*/ 	.word	0x00007550
        /*0630*/ 	.word	0x00000009
        /*0634*/ 	.word	0x00000000
        /*0638*/ 	.short	0x010a
        /*063a*/ 	.byte	0x3f
	.zero		1


	//   ....[92]....
        /*063c*/ 	.word	0x000075e0
        /*0640*/ 	.word	0x00000006
        /*0644*/ 	.word	0x00000000
        /*0648*/ 	.short	0x010a
        /*064a*/ 	.byte	0x3f
	.zero		1


	//   ....[93]....
        /*064c*/ 	.word	0x00007670
        /*0650*/ 	.word	0x00000009
        /*0654*/ 	.word	0x00000000
        /*0658*/ 	.short	0x010a
        /*065a*/ 	.byte	0x3f
	.zero		1


	//   ....[94]....
        /*065c*/ 	.word	0x00007700
        /*0660*/ 	.word	0x00000006
        /*0664*/ 	.word	0x00000000
        /*0668*/ 	.short	0x010a
        /*066a*/ 	.byte	0x3f
	.zero		1


	//   ....[95]....
        /*066c*/ 	.word	0x00007790
        /*0670*/ 	.word	0x00000009
        /*0674*/ 	.word	0x00000000
        /*0678*/ 	.short	0x010a
        /*067a*/ 	.byte	0x3f
	.zero		1


	//   ....[96]....
        /*067c*/ 	.word	0x00007820
        /*0680*/ 	.word	0x00000006
        /*0684*/ 	.word	0x00000000
        /*0688*/ 	.short	0x010a
        /*068a*/ 	.byte	0x3f
	.zero		1


	//   ....[97]....
        /*068c*/ 	.word	0x000078b0
        /*0690*/ 	.word	0x00000009
        /*0694*/ 	.word	0x00000000
        /*0698*/ 	.short	0x010a
        /*069a*/ 	.byte	0x3f
	.zero		1


	//   ....[98]....
        /*069c*/ 	.word	0x00007940
        /*06a0*/ 	.word	0x00000006
        /*06a4*/ 	.word	0x00000000
        /*06a8*/ 	.short	0x010a
        /*06aa*/ 	.byte	0x3f
	.zero		1


	//   ....[99]....
        /*06ac*/ 	.word	0x000079d0
        /*06b0*/ 	.word	0x00000009
        /*06b4*/ 	.word	0x00000000
        /*06b8*/ 	.short	0x010a
        /*06ba*/ 	.byte	0x3f
	.zero		1


	//   ....[100]....
        /*06bc*/ 	.word	0x00007a60
        /*06c0*/ 	.word	0x00000006
        /*06c4*/ 	.word	0x00000000
        /*06c8*/ 	.short	0x010a
        /*06ca*/ 	.byte	0x3f
	.zero		1


	//   ....[101]....
        /*06cc*/ 	.word	0x00007af0
        /*06d0*/ 	.word	0x00000009
        /*06d4*/ 	.word	0x00000000
        /*06d8*/ 	.short	0x010a
        /*06da*/ 	.byte	0x3f
	.zero		1


	//   ....[102]....
        /*06dc*/ 	.word	0x00007b80
        /*06e0*/ 	.word	0x00000006
        /*06e4*/ 	.word	0x00000000
        /*06e8*/ 	.short	0x010a
        /*06ea*/ 	.byte	0x3f
	.zero		1


	//   ....[103]....
        /*06ec*/ 	.word	0x00007c10
        /*06f0*/ 	.word	0x00000009
        /*06f4*/ 	.word	0x00000000
        /*06f8*/ 	.short	0x010a
        /*06fa*/ 	.byte	0x3f
	.zero		1


	//   ....[104]....
        /*06fc*/ 	.word	0x00007ca0
        /*0700*/ 	.word	0x00000006
        /*0704*/ 	.word	0x00000000
        /*0708*/ 	.short	0x010a
        /*070a*/ 	.byte	0x3f
	.zero		1


	//   ....[105]....
        /*070c*/ 	.word	0x00007d30
        /*0710*/ 	.word	0x00000003
        /*0714*/ 	.word	0x00000000
        /*0718*/ 	.short	0x010a
        /*071a*/ 	.byte	0x3f
	.zero		1


	//   ....[106]....
        /*071c*/ 	.word	0x00007da0
        /*0720*/ 	.word	0x00000009
        /*0724*/ 	.word	0x00000000
        /*0728*/ 	.short	0x010a
        /*072a*/ 	.byte	0x3f
	.zero		1


	//   ....[107]....
        /*072c*/ 	.word	0x00007e00
        /*0730*/ 	.word	0x0000000b
        /*0734*/ 	.word	0x00000000
        /*0738*/ 	.short	0x010a
        /*073a*/ 	.byte	0x3f
	.zero		1


	//   ....[108]....
        /*073c*/ 	.word	0x00007ed0
        /*0740*/ 	.word	0x00000015
        /*0744*/ 	.word	0x00000100
        /*0748*/ 	.short	0x010a
        /*074a*/ 	.byte	0x3f
	.zero		1


	//   ....[109]....
        /*074c*/ 	.word	0x00007fa0
        /*0750*/ 	.word	0x00000007
        /*0754*/ 	.word	0x00000000
        /*0758*/ 	.short	0x010a
        /*075a*/ 	.byte	0x3f
	.zero		1


	//   ....[110]....
        /*075c*/ 	.word	0x00007ff0
        /*0760*/ 	.word	0x00000009
        /*0764*/ 	.word	0x00000000
        /*0768*/ 	.short	0x010a
        /*076a*/ 	.byte	0x3f
	.zero		1


	//   ....[111]....
        /*076c*/ 	.word	0x00008040
        /*0770*/ 	.word	0x00000006
        /*0774*/ 	.word	0x00000000
        /*0778*/ 	.short	0x010a
        /*077a*/ 	.byte	0x3f
	.zero		1


	//   ....[112]....
        /*077c*/ 	.word	0x00008090
        /*0780*/ 	.word	0x00000009
        /*0784*/ 	.word	0x00000000
        /*0788*/ 	.short	0x010a
        /*078a*/ 	.byte	0x3f
	.zero		1


	//   ....[113]....
        /*078c*/ 	.word	0x000080e0
        /*0790*/ 	.word	0x00000006
        /*0794*/ 	.word	0x00000000
        /*0798*/ 	.short	0x010a
        /*079a*/ 	.byte	0x3f
	.zero		1


	//   ....[114]....
        /*079c*/ 	.word	0x00008130
        /*07a0*/ 	.word	0x00000009
        /*07a4*/ 	.word	0x00000000
        /*07a8*/ 	.short	0x010a
        /*07aa*/ 	.byte	0x3f
	.zero		1


	//   ....[115]....
        /*07ac*/ 	.word	0x00008180
        /*07b0*/ 	.word	0x00000006
        /*07b4*/ 	.word	0x00000000
        /*07b8*/ 	.short	0x010a
        /*07ba*/ 	.byte	0x3f
	.zero		1


	//   ....[116]....
        /*07bc*/ 	.word	0x000081d0
        /*07c0*/ 	.word	0x00000009
        /*07c4*/ 	.word	0x00000000
        /*07c8*/ 	.short	0x010a
        /*07ca*/ 	.byte	0x3f
	.zero		1


	//   ....[117]....
        /*07cc*/ 	.word	0x00008220
        /*07d0*/ 	.word	0x00000006
        /*07d4*/ 	.word	0x00000000
        /*07d8*/ 	.short	0x010a
        /*07da*/ 	.byte	0x3f
	.zero		1


	//   ....[118]....
        /*07dc*/ 	.word	0x00008270
        /*07e0*/ 	.word	0x00000009
        /*07e4*/ 	.word	0x00000000
        /*07e8*/ 	.short	0x010a
        /*07ea*/ 	.byte	0x3f
	.zero		1


	//   ....[119]....
        /*07ec*/ 	.word	0x000082c0
        /*07f0*/ 	.word	0x00000006
        /*07f4*/ 	.word	0x00000000
        /*07f8*/ 	.short	0x010a
        /*07fa*/ 	.byte	0x3f
	.zero		1


	//   ....[120]....
        /*07fc*/ 	.word	0x00008310
        /*0800*/ 	.word	0x00000009
        /*0804*/ 	.word	0x00000000
        /*0808*/ 	.short	0x010a
        /*080a*/ 	.byte	0x3f
	.zero		1


	//   ....[121]....
        /*080c*/ 	.word	0x00008360
        /*0810*/ 	.word	0x00000006
        /*0814*/ 	.word	0x00000000
        /*0818*/ 	.short	0x010a
        /*081a*/ 	.byte	0x3f
	.zero		1


	//   ....[122]....
        /*081c*/ 	.word	0x000083b0
        /*0820*/ 	.word	0x00000009
        /*0824*/ 	.word	0x00000000
        /*0828*/ 	.short	0x010a
        /*082a*/ 	.byte	0x3f
	.zero		1


	//   ....[123]....
        /*082c*/ 	.word	0x00008400
        /*0830*/ 	.word	0x00000006
        /*0834*/ 	.word	0x00000000
        /*0838*/ 	.short	0x010a
        /*083a*/ 	.byte	0x3f
	.zero		1


	//   ....[124]....
        /*083c*/ 	.word	0x00008450
        /*0840*/ 	.word	0x00000009
        /*0844*/ 	.word	0x00000000
        /*0848*/ 	.short	0x010a
        /*084a*/ 	.byte	0x3f
	.zero		1


	//   ....[125]....
        /*084c*/ 	.word	0x000084a0
        /*0850*/ 	.word	0x00000006
        /*0854*/ 	.word	0x00000000
        /*0858*/ 	.short	0x010a
        /*085a*/ 	.byte	0x3f
	.zero		1


	//   ....[126]....
        /*085c*/ 	.word	0x000084f0
        /*0860*/ 	.word	0x00000009
        /*0864*/ 	.word	0x00000000
        /*0868*/ 	.short	0x010a
        /*086a*/ 	.byte	0x3f
	.zero		1


	//   ....[127]....
        /*086c*/ 	.word	0x00008540
        /*0870*/ 	.word	0x00000006
        /*0874*/ 	.word	0x00000000
        /*0878*/ 	.short	0x010a
        /*087a*/ 	.byte	0x3f
	.zero		1


	//   ....[128]....
        /*087c*/ 	.word	0x00008590
        /*0880*/ 	.word	0x00000009
        /*0884*/ 	.word	0x00000000
        /*0888*/ 	.short	0x010a
        /*088a*/ 	.byte	0x3f
	.zero		1


	//   ....[129]....
        /*088c*/ 	.word	0x000085e0
        /*0890*/ 	.word	0x00000006
        /*0894*/ 	.word	0x00000000
        /*0898*/ 	.short	0x010a
        /*089a*/ 	.byte	0x3f
	.zero		1


	//   ....[130]....
        /*089c*/ 	.word	0x00008630
        /*08a0*/ 	.word	0x00000009
        /*08a4*/ 	.word	0x00000000
        /*08a8*/ 	.short	0x010a
        /*08aa*/ 	.byte	0x3f
	.zero		1


	//   ....[131]....
        /*08ac*/ 	.word	0x00008680
        /*08b0*/ 	.word	0x00000006
        /*08b4*/ 	.word	0x00000000
        /*08b8*/ 	.short	0x010a
        /*08ba*/ 	.byte	0x3f
	.zero		1


	//   ....[132]....
        /*08bc*/ 	.word	0x000086d0
        /*08c0*/ 	.word	0x00000009
        /*08c4*/ 	.word	0x00000000
        /*08c8*/ 	.short	0x010a
        /*08ca*/ 	.byte	0x3f
	.zero		1


	//   ....[133]....
        /*08cc*/ 	.word	0x00008720
        /*08d0*/ 	.word	0x00000006
        /*08d4*/ 	.word	0x00000000
        /*08d8*/ 	.short	0x010a
        /*08da*/ 	.byte	0x3f
	.zero		1


	//   ....[134]....
        /*08dc*/ 	.word	0x00008770
        /*08e0*/ 	.word	0x00000009
        /*08e4*/ 	.word	0x00000000
        /*08e8*/ 	.short	0x010a
        /*08ea*/ 	.byte	0x3f
	.zero		1


	//   ....[135]....
        /*08ec*/ 	.word	0x000087c0
        /*08f0*/ 	.word	0x00000006
        /*08f4*/ 	.word	0x00000000
        /*08f8*/ 	.short	0x010a
        /*08fa*/ 	.byte	0x3f
	.zero		1


	//   ....[136]....
        /*08fc*/ 	.word	0x00008810
        /*0900*/ 	.word	0x00000009
        /*0904*/ 	.word	0x00000000
        /*0908*/ 	.short	0x010a
        /*090a*/ 	.byte	0x3f
	.zero		1


	//   ....[137]....
        /*090c*/ 	.word	0x00008860
        /*0910*/ 	.word	0x00000006
        /*0914*/ 	.word	0x00000000
        /*0918*/ 	.short	0x010a
        /*091a*/ 	.byte	0x3f
	.zero		1


	//   ....[138]....
        /*091c*/ 	.word	0x000088b0
        /*0920*/ 	.word	0x00000009
        /*0924*/ 	.word	0x00000000
        /*0928*/ 	.short	0x010a
        /*092a*/ 	.byte	0x3f
	.zero		1


	//   ....[139]....
        /*092c*/ 	.word	0x00008900
        /*0930*/ 	.word	0x00000006
        /*0934*/ 	.word	0x00000000
        /*0938*/ 	.short	0x010a
        /*093a*/ 	.byte	0x3f
	.zero		1


	//----- nvinfo : EIATTR_NUM_MBARRIERS
	.align		4
.L_28:
        /*093c*/ 	.byte	0x03, 0x38
        /*093e*/ 	.short	0x0042


	//----- nvinfo : EIATTR_EXIT_INSTR_OFFSETS
	.align		4
        /*0940*/ 	.byte	0x04, 0x1c
        /*0942*/ 	.short	(.L_30 - .L_29)


	//   ....[0]....
.L_29:
        /*0944*/ 	.word	0x00000d00


	//   ....[1]....
        /*0948*/ 	.word	0x000014e0


	//   ....[2]....
        /*094c*/ 	.word	0x00005820


	//   ....[3]....
        /*0950*/ 	.word	0x00005d80


	//   ....[4]....
        /*0954*/ 	.word	0x00007d80


	//----- nvinfo : EIATTR_MAX_THREADS
	.align		4
.L_30:
        /*0958*/ 	.byte	0x04, 0x05
        /*095a*/ 	.short	(.L_32 - .L_31)
.L_31:
        /*095c*/ 	.word	0x00000180
        /*0960*/ 	.word	0x00000001
        /*0964*/ 	.word	0x00000001


	//----- nvinfo : EIATTR_CRS_STACK_SIZE
	.align		4
.L_32:
        /*0968*/ 	.byte	0x04, 0x1e
        /*096a*/ 	.short	(.L_34 - .L_33)
.L_33:
        /*096c*/ 	.word	0x00000000


	//----- nvinfo : EIATTR_CBANK_PARAM_SIZE
	.align		4
.L_34:
        /*0970*/ 	.byte	0x03, 0x19
        /*0972*/ 	.short	0x0470


	//----- nvinfo : EIATTR_PARAM_CBANK
	.align		4
        /*0974*/ 	.byte	0x04, 0x0a
        /*0976*/ 	.short	(.L_36 - .L_35)
	.align		4
.L_35:
        /*0978*/ 	.word	index@(.nv.constant0._ZN7cutlass13device_kernelINS_4gemm6kernel13GemmUniversalIN4cute5tupleIJiiiiEEENS1_10collective13CollectiveMmaINS1_37MainloopSm90TmaGmmaWarpSpecializedFP8ILi32ENS5_IJNS4_1CILi2EEENSA_ILi1EEESC_EEENS1_35KernelTmaWarpSpecializedCooperativeEEENS5_IJNSA_ILi192EEENSA_ILi32EEESH_EEENS_12float_e4m3_tENS5_IJlSC_lEEESJ_SK_NS4_8TiledMMAINS4_8MMA_AtomIJNS4_4SM904GMMA30MMA_64x32x32_F32E4M3E4M3_SS_TNILNSO_7ScaleInE1ELSQ_1EEEEEENS4_6LayoutISD_NS5_IJSC_NSA_ILi0EEESU_EEEEENS5_IJNS4_10UnderscoreESX_SX_EEEEENS4_13SM90_TMA_LOADENS4_14ComposedLayoutINS4_7SwizzleILi1ELi4ELi3EEENS4_18smem_ptr_flag_bitsILi8EEENST_INS5_IJNSA_ILi8EEESH_EEENS5_IJSH_SC_EEEEEEEvNS4_8identityENS4_23SM90_TMA_LOAD_MULTICASTES1A_vS1B_EENS_8epilogue10collective6detail29Sm90TmaWarpSpecializedAdapterINS1F_15DefaultEpilogueISJ_SK_SK_NS1E_6thread17LinearCombinationISJ_Li1EffLNS1J_9ScaleType4KindE0ELNS_15FloatRoundStyleE2ESJ_EENS1_15EpilogueDefaultEEEEEvvEEEEvNT_6ParamsE)
        /*097c*/ 	.short	0x0210
        /*097e*/ 	.short	0x0470


	//----- nvinfo : EIATTR_SW_WAR
	.align		4
.L_36:
        /*0980*/ 	.byte	0x04, 0x36
        /*0982*/ 	.short	(.L_38 - .L_37)
.L_37:
        /*0984*/ 	.word	0x00000008
.L_38:


//--------------------- .nv.callgraph             --------------------------
	.section	.nv.callgraph,"",@"SHT_CUDA_CALLGRAPH"
	.align	4
	.sectionentsize	8
	.align		4
        /*0000*/ 	.word	0x00000000
	.align		4
        /*0004*/ 	.word	0xffffffff
	.align		4
        /*0008*/ 	.word	0x00000000
	.align		4
        /*000c*/ 	.word	0xfffffffe
	.align		4
        /*0010*/ 	.word	0x00000000
	.align		4
        /*0014*/ 	.word	0xfffffffd
	.align		4
        /*0018*/ 	.word	0x00000000
	.align		4
        /*001c*/ 	.word	0xfffffffc


//--------------------- .nv.constant4             --------------------------
	.section	.nv.constant4,"a",@progbits
	.align	8
	.align		8
.nv.constant4:
        /*0000*/ 	.dword	_ZN40_INTERNAL_711fcc25_4_k_cu_17f1407e_124064cuda3std3__45__cpo5beginE
	.align		8
        /*0008*/ 	.dword	_ZN40_INTERNAL_711fcc25_4_k_cu_17f1407e_124064cuda3std3__45__cpo3endE
	.align		8
        /*0010*/ 	.dword	_ZN40_INTERNAL_711fcc25_4_k_cu_17f1407e_124064cuda3std3__45__cpo6cbeginE
	.align		8
        /*0018*/ 	.dword	_ZN40_INTERNAL_711fcc25_4_k_cu_17f1407e_124064cuda3std3__45__cpo4cendE
	.align		8
        /*0020*/ 	.dword	_ZN40_INTERNAL_711fcc25_4_k_cu_17f1407e_124064cuda3std3__442_GLOBAL__N__711fcc25_4_k_cu_17f1407e_124066ignoreE
	.align		8
        /*0028*/ 	.dword	_ZN40_INTERNAL_711fcc25_4_k_cu_17f1407e_124064cuda3std3__419piecewise_constructE
	.align		8
        /*0030*/ 	.dword	_ZN40_INTERNAL_711fcc25_4_k_cu_17f1407e_124064cuda3std3__48in_placeE
	.align		8
        /*0038*/ 	.dword	_ZN40_INTERNAL_711fcc25_4_k_cu_17f1407e_124064cuda3std6ranges3__45__cpo4swapE
	.align		8
        /*0040*/ 	.dword	_ZN40_INTERNAL_711fcc25_4_k_cu_17f1407e_124064cuda3std6ranges3__45__cpo9iter_moveE
	.align		8
        /*0048*/ 	.dword	_ZN40_INTERNAL_711fcc25_4_k_cu_17f1407e_124064cute7productE
	.align		8
        /*0050*/ 	.dword	_ZN40_INTERNAL_711fcc25_4_k_cu_17f1407e_124064cute1_E


//--------------------- .text._ZN7cutlass13device_kernelINS_4gemm6kernel13GemmUniversalIN4cute5tupleIJiiiiEEENS1_10collective13CollectiveMmaINS1_37MainloopSm90TmaGmmaWarpSpecializedFP8ILi32ENS5_IJNS4_1CILi2EEENSA_ILi1EEESC_EEENS1_35KernelTmaWarpSpecializedCooperativeEEENS5_IJNSA_ILi192EEENSA_ILi32EEESH_EEENS_12float_e4m3_tENS5_IJlSC_lEEESJ_SK_NS4_8TiledMMAINS4_8MMA_AtomIJNS4_4SM904GMMA30MMA_64x32x32_F32E4M3E4M3_SS_TNILNSO_7ScaleInE1ELSQ_1EEEEEENS4_6LayoutISD_NS5_IJSC_NSA_ILi0EEESU_EEEEENS5_IJNS4_10UnderscoreESX_SX_EEEEENS4_13SM90_TMA_LOADENS4_14ComposedLayoutINS4_7SwizzleILi1ELi4ELi3EEENS4_18smem_ptr_flag_bitsILi8EEENST_INS5_IJNSA_ILi8EEESH_EEENS5_IJSH_SC_EEEEEEEvNS4_8identityENS4_23SM90_TMA_LOAD_MULTICASTES1A_vS1B_EENS_8epilogue10collective6detail29Sm90TmaWarpSpecializedAdapterINS1F_15DefaultEpilogueISJ_SK_SK_NS1E_6thread17LinearCombinationISJ_Li1EffLNS1J_9ScaleType4KindE0ELNS_15FloatRoundStyleE2ESJ_EENS1_15EpilogueDefaultEEEEEvvEEEEvNT_6ParamsE --------------------------
	.section	.text._ZN7cutlass13device_kernelINS_4gemm6kernel13GemmUniversalIN4cute5tupleIJiiiiEEENS1_10collective13CollectiveMmaINS1_37MainloopSm90TmaGmmaWarpSpecializedFP8ILi32ENS5_IJNS4_1CILi2EEENSA_ILi1EEESC_EEENS1_35KernelTmaWarpSpecializedCooperativeEEENS5_IJNSA_ILi192EEENSA_ILi32EEESH_EEENS_12float_e4m3_tENS5_IJlSC_lEEESJ_SK_NS4_8TiledMMAINS4_8MMA_AtomIJNS4_4SM904GMMA30MMA_64x32x32_F32E4M3E4M3_SS_TNILNSO_7ScaleInE1ELSQ_1EEEEEENS4_6LayoutISD_NS5_IJSC_NSA_ILi0EEESU_EEEEENS5_IJNS4_10UnderscoreESX_SX_EEEEENS4_13SM90_TMA_LOADENS4_14ComposedLayoutINS4_7SwizzleILi1ELi4ELi3EEENS4_18smem_ptr_flag_bitsILi8EEENST_INS5_IJNSA_ILi8EEESH_EEENS5_IJSH_SC_EEEEEEEvNS4_8identityENS4_23SM90_TMA_LOAD_MULTICASTES1A_vS1B_EENS_8epilogue10collective6detail29Sm90TmaWarpSpecializedAdapterINS1F_15DefaultEpilogueISJ_SK_SK_NS1E_6thread17LinearCombinationISJ_Li1EffLNS1J_9ScaleType4KindE0ELNS_15FloatRoundStyleE2ESJ_EENS1_15EpilogueDefaultEEEEEvvEEEEvNT_6ParamsE,"ax",@progbits
	.align	128
.text._ZN7cutlass13device_kernelINS_4gemm6kernel13GemmUniversalIN4cute5tupleIJiiiiEEENS1_10collective13CollectiveMmaINS1_37MainloopSm90TmaGmmaWarpSpecializedFP8ILi32ENS5_IJNS4_1CILi2EEENSA_ILi1EEESC_EEENS1_35KernelTmaWarpSpecializedCooperativeEEENS5_IJNSA_ILi192EEENSA_ILi32EEESH_EEENS_12float_e4m3_tENS5_IJlSC_lEEESJ_SK_NS4_8TiledMMAINS4_8MMA_AtomIJNS4_4SM904GMMA30MMA_64x32x32_F32E4M3E4M3_SS_TNILNSO_7ScaleInE1ELSQ_1EEEEEENS4_6LayoutISD_NS5_IJSC_NSA_ILi0EEESU_EEEEENS5_IJNS4_10UnderscoreESX_SX_EEEEENS4_13SM90_TMA_LOADENS4_14ComposedLayoutINS4_7SwizzleILi1ELi4ELi3EEENS4_18smem_ptr_flag_bitsILi8EEENST_INS5_IJNSA_ILi8EEESH_EEENS5_IJSH_SC_EEEEEEEvNS4_8identityENS4_23SM90_TMA_LOAD_MULTICASTES1A_vS1B_EENS_8epilogue10collective6detail29Sm90TmaWarpSpecializedAdapterINS1F_15DefaultEpilogueISJ_SK_SK_NS1E_6thread17LinearCombinationISJ_Li1EffLNS1J_9ScaleType4KindE0ELNS_15FloatRoundStyleE2ESJ_EENS1_15EpilogueDefaultEEEEEvvEEEEvNT_6ParamsE:
        .type           _ZN7cutlass13device_kernelINS_4gemm6kernel13GemmUniversalIN4cute5tupleIJiiiiEEENS1_10collective13CollectiveMmaINS1_37MainloopSm90TmaGmmaWarpSpecializedFP8ILi32ENS5_IJNS4_1CILi2EEENSA_ILi1EEESC_EEENS1_35KernelTmaWarpSpecializedCooperativeEEENS5_IJNSA_ILi192EEENSA_ILi32EEESH_EEENS_12float_e4m3_tENS5_IJlSC_lEEESJ_SK_NS4_8TiledMMAINS4_8MMA_AtomIJNS4_4SM904GMMA30MMA_64x32x32_F32E4M3E4M3_SS_TNILNSO_7ScaleInE1ELSQ_1EEEEEENS4_6LayoutISD_NS5_IJSC_NSA_ILi0EEESU_EEEEENS5_IJNS4_10UnderscoreESX_SX_EEEEENS4_13SM90_TMA_LOADENS4_14ComposedLayoutINS4_7SwizzleILi1ELi4ELi3EEENS4_18smem_ptr_flag_bitsILi8EEENST_INS5_IJNSA_ILi8EEESH_EEENS5_IJSH_SC_EEEEEEEvNS4_8identityENS4_23SM90_TMA_LOAD_MULTICASTES1A_vS1B_EENS_8epilogue10collective6detail29Sm90TmaWarpSpecializedAdapterINS1F_15DefaultEpilogueISJ_SK_SK_NS1E_6thread17LinearCombinationISJ_Li1EffLNS1J_9ScaleType4KindE0ELNS_15FloatRoundStyleE2ESJ_EENS1_15EpilogueDefaultEEEEEvvEEEEvNT_6ParamsE,@function
        .size           _ZN7cutlass13device_kernelINS_4gemm6kernel13GemmUniversalIN4cute5tupleIJiiiiEEENS1_10collective13CollectiveMmaINS1_37MainloopSm90TmaGmmaWarpSpecializedFP8ILi32ENS5_IJNS4_1CILi2EEENSA_ILi1EEESC_EEENS1_35KernelTmaWarpSpecializedCooperativeEEENS5_IJNSA_ILi192EEENSA_ILi32EEESH_EEENS_12float_e4m3_tENS5_IJlSC_lEEESJ_SK_NS4_8TiledMMAINS4_8MMA_AtomIJNS4_4SM904GMMA30MMA_64x32x32_F32E4M3E4M3_SS_TNILNSO_7ScaleInE1ELSQ_1EEEEEENS4_6LayoutISD_NS5_IJSC_NSA_ILi0EEESU_EEEEENS5_IJNS4_10UnderscoreESX_SX_EEEEENS4_13SM90_TMA_LOADENS4_14ComposedLayoutINS4_7SwizzleILi1ELi4ELi3EEENS4_18smem_ptr_flag_bitsILi8EEENST_INS5_IJNSA_ILi8EEESH_EEENS5_IJSH_SC_EEEEEEEvNS4_8identityENS4_23SM90_TMA_LOAD_MULTICASTES1A_vS1B_EENS_8epilogue10collective6detail29Sm90TmaWarpSpecializedAdapterINS1F_15DefaultEpilogueISJ_SK_SK_NS1E_6thread17LinearCombinationISJ_Li1EffLNS1J_9ScaleType4KindE0ELNS_15FloatRoundStyleE2ESJ_EENS1_15EpilogueDefaultEEEEEvvEEEEvNT_6ParamsE,(.L_x_197 - _ZN7cutlass13device_kernelINS_4gemm6kernel13GemmUniversalIN4cute5tupleIJiiiiEEENS1_10collective13CollectiveMmaINS1_37MainloopSm90TmaGmmaWarpSpecializedFP8ILi32ENS5_IJNS4_1CILi2EEENSA_ILi1EEESC_EEENS1_35KernelTmaWarpSpecializedCooperativeEEENS5_IJNSA_ILi192EEENSA_ILi32EEESH_EEENS_12float_e4m3_tENS5_IJlSC_lEEESJ_SK_NS4_8TiledMMAINS4_8MMA_AtomIJNS4_4SM904GMMA30MMA_64x32x32_F32E4M3E4M3_SS_TNILNSO_7ScaleInE1ELSQ_1EEEEEENS4_6LayoutISD_NS5_IJSC_NSA_ILi0EEESU_EEEEENS5_IJNS4_10UnderscoreESX_SX_EEEEENS4_13SM90_TMA_LOADENS4_14ComposedLayoutINS4_7SwizzleILi1ELi4ELi3EEENS4_18smem_ptr_flag_bitsILi8EEENST_INS5_IJNSA_ILi8EEESH_EEENS5_IJSH_SC_EEEEEEEvNS4_8identityENS4_23SM90_TMA_LOAD_MULTICASTES1A_vS1B_EENS_8epilogue10collective6detail29Sm90TmaWarpSpecializedAdapterINS1F_15DefaultEpilogueISJ_SK_SK_NS1E_6thread17LinearCombinationISJ_Li1EffLNS1J_9ScaleType4KindE0ELNS_15FloatRoundStyleE2ESJ_EENS1_15EpilogueDefaultEEEEEvvEEEEvNT_6ParamsE)
        .other          _ZN7cutlass13device_kernelINS_4gemm6kernel13GemmUniversalIN4cute5tupleIJiiiiEEENS1_10collective13CollectiveMmaINS1_37MainloopSm90TmaGmmaWarpSpecializedFP8ILi32ENS5_IJNS4_1CILi2EEENSA_ILi1EEESC_EEENS1_35KernelTmaWarpSpecializedCooperativeEEENS5_IJNSA_ILi192EEENSA_ILi32EEESH_EEENS_12float_e4m3_tENS5_IJlSC_lEEESJ_SK_NS4_8TiledMMAINS4_8MMA_AtomIJNS4_4SM904GMMA30MMA_64x32x32_F32E4M3E4M3_SS_TNILNSO_7ScaleInE1ELSQ_1EEEEEENS4_6LayoutISD_NS5_IJSC_NSA_ILi0EEESU_EEEEENS5_IJNS4_10UnderscoreESX_SX_EEEEENS4_13SM90_TMA_LOADENS4_14ComposedLayoutINS4_7SwizzleILi1ELi4ELi3EEENS4_18smem_ptr_flag_bitsILi8EEENST_INS5_IJNSA_ILi8EEESH_EEENS5_IJSH_SC_EEEEEEEvNS4_8identityENS4_23SM90_TMA_LOAD_MULTICASTES1A_vS1B_EENS_8epilogue10collective6detail29Sm90TmaWarpSpecializedAdapterINS1F_15DefaultEpilogueISJ_SK_SK_NS1E_6thread17LinearCombinationISJ_Li1EffLNS1J_9ScaleType4KindE0ELNS_15FloatRoundStyleE2ESJ_EENS1_15EpilogueDefaultEEEEEvvEEEEvNT_6ParamsE,@"STO_CUDA_ENTRY STV_DEFAULT"
_ZN7cutlass13device_kernelINS_4gemm6kernel13GemmUniversalIN4cute5tupleIJiiiiEEENS1_10collective13CollectiveMmaINS1_37MainloopSm90TmaGmmaWarpSpecializedFP8ILi32ENS5_IJNS4_1CILi2EEENSA_ILi1EEESC_EEENS1_35KernelTmaWarpSpecializedCooperativeEEENS5_IJNSA_ILi192EEENSA_ILi32EEESH_EEENS_12float_e4m3_tENS5_IJlSC_lEEESJ_SK_NS4_8TiledMMAINS4_8MMA_AtomIJNS4_4SM904GMMA30MMA_64x32x32_F32E4M3E4M3_SS_TNILNSO_7ScaleInE1ELSQ_1EEEEEENS4_6LayoutISD_NS5_IJSC_NSA_ILi0EEESU_EEEEENS5_IJNS4_10UnderscoreESX_SX_EEEEENS4_13SM90_TMA_LOADENS4_14ComposedLayoutINS4_7SwizzleILi1ELi4ELi3EEENS4_18smem_ptr_flag_bitsILi8EEENST_INS5_IJNSA_ILi8EEESH_EEENS5_IJSH_SC_EEEEEEEvNS4_8identityENS4_23SM90_TMA_LOAD_MULTICASTES1A_vS1B_EENS_8epilogue10collective6detail29Sm90TmaWarpSpecializedAdapterINS1F_15DefaultEpilogueISJ_SK_SK_NS1E_6thread17LinearCombinationISJ_Li1EffLNS1J_9ScaleType4KindE0ELNS_15FloatRoundStyleE2ESJ_EENS1_15EpilogueDefaultEEEEEvvEEEEvNT_6ParamsE:
[----:B------:R-:W-:Y:S01]  /*0000*/  LDC R1, c[0x0][0x28] ;  /* 0x00000a00ff017b82 */ /* 0x000fe20000000800 */
[----:B------:R-:W0:Y:S01]  /*0010*/  S2R R0, SR_TID.X ;  /* 0x0000000000007919 */ /* 0x000e220000002100 */
[----:B------:R-:W-:Y:S01]  /*0020*/  ELECT P0, URZ, PT ;  /* 0x00000000003f782f */ /* 0x000fe20003800000 */
[----:B------:R-:W-:Y:S01]  /*0030*/  BSSY B0, `(.L_x_0) ;  /* 0x000000f000007945 */ /* 0x000fe20003800000 */
[--C-:B0-----:R-:W-:Y:S02]  /*0040*/  SHF.R.U32.HI R2, RZ, 0x5, R0.reuse ;  /* 0x00000005ff027819 */ /* 0x101fe40000011600 */
[----:B------:R-:W-:-:S03]  /*0050*/  SHF.R.U32.HI R3, RZ, 0x7, R0 ;  /* 0x00000007ff037819 */ /* 0x000fc60000011600 */
[----:B------:R-:W0:Y:S04]  /*0060*/  SHFL.IDX PT, R7, R2, RZ, 0x1f ;  /* 0x00001fff02077589 */ /* 0x000e2800000e0000 */
[----:B------:R1:W2:Y:S01]  /*0070*/  SHFL.IDX PT, R4, R3, RZ, 0x1f ;  /* 0x00001fff03047589 */ /* 0x0002a200000e0000 */
[----:B0-----:R-:W-:-:S13]  /*0080*/  ISETP.NE.OR P0, PT, R7, RZ, !P0 ;  /* 0x000000ff0700720c */ /* 0x001fda0004705670 */
[----:B-12---:R-:W-:Y:S05]  /*0090*/  @P0 BRA `(.L_x_1) ;  /* 0x0000000000200947 */ /* 0x006fea0003800000 */
[----:B------:R-:W-:Y:S02]  /*00a0*/  ULDC.64 UR4, c[0x0][0x198] ;  /* 0x0000660000047ab9 */ /* 0x000fe40000000a00 */
[----:B------:R-:W-:Y:S02]  /*00b0*/  UIADD3 UR6, UP0, UR4, 0xf0, URZ ;  /* 0x000000f004067890 */ /* 0x000fe4000ff1e03f */
[----:B------:R-:W-:Y:S02]  /*00c0*/  UIADD3 UR4, UP1, UR4, 0x1f0, URZ ;  /* 0x000001f004047890 */ /* 0x000fe4000ff3e03f */
[----:B------:R-:W-:Y:S02]  /*00d0*/  UIADD3.X UR7, URZ, UR5, URZ, UP0, !UPT ;  /* 0x000000053f077290 */ /* 0x000fe400087fe43f */
[----:B------:R-:W-:-:S07]  /*00e0*/  UIADD3.X UR5, URZ, UR5, URZ, UP1, !UPT ;  /* 0x000000053f057290 */ /* 0x000fce0008ffe43f */
[----:B------:R0:W-:Y:S02]  /*00f0*/  UTMACCTL.PF [UR6] ;  /* 0x00000000060079b9 */ /* 0x0001e40008040000 */
[----:B------:R0:W-:Y:S02]  /*0100*/  UTMACCTL.PF [UR4] ;  /* 0x00000000040079b9 */ /* 0x0001e40008040000 */
[----:B0-----:R-:W-:Y:S01]  /*0110*/  NOP ;  /* 0x0000000000007918 */ /* 0x001fe20000000000 */
.L_x_1:
[----:B------:R-:W-:Y:S05]  /*0120*/  BSYNC B0 ;  /* 0x0000000000007941 */ /* 0x000fea0003800000 */
.L_x_0:
[----:B------:R-:W0:Y:S02]  /*0130*/  SHFL.IDX PT, R3, R2, RZ, 0x1f ;  /* 0x00001fff02037589 */ /* 0x000e2400000e0000 */
[----:B0-----:R-:W-:-:S13]  /*0140*/  ISETP.NE.AND P0, PT, R3, RZ, PT ;  /* 0x000000ff0300720c */ /* 0x001fda0003f05270 */
[----:B------:R-:W-:Y:S05]  /*0150*/  @P0 BRA `(.L_x_2) ;  /* 0x0000000400440947 */ /* 0x000fea0003800000 */
[----:B------:R-:W-:Y:S01]  /*0160*/  ELECT P0, URZ, PT ;  /* 0x00000000003f782f */ /* 0x000fe20003800000 */
[----:B------:R-:W-:-:S12]  /*0170*/  BSSY B0, `(.L_x_2) ;  /* 0x000004f000007945 */ /* 0x000fd80003800000 */
[----:B------:R-:W-:Y:S05]  /*0180*/  @!P0 BRA `(.L_x_3) ;  /* 0x0000000400348947 */ /* 0x000fea0003800000 */
[----:B------:R-:W0:Y:S01]  /*0190*/  S2UR UR8, SR_CgaCtaId ;  /* 0x00000000000879c3 */ /* 0x000e220000008800 */
[----:B------:R-:W-:Y:S01]  /*01a0*/  UMOV UR4, 0x400 ;  /* 0x0000040000047882 */ /* 0x000fe20000000000 */
[----:B------:R-:W-:Y:S01]  /*01b0*/  UMOV UR5, 0x1 ;  /* 0x0000000100057882 */ /* 0x000fe20000000000 */
[----:B------:R-:W-:Y:S02]  /*01c0*/  UMOV UR6, 0x4 ;  /* 0x0000000400067882 */ /* 0x000fe40000000000 */
[----:B------:R-:W-:-:S04]  /*01d0*/  UIADD3 UR6, -UR6, 0x100000, URZ ;  /* 0x0010000006067890 */ /* 0x000fc8000fffe13f */
[----:B------:R-:W-:Y:S02]  /*01e0*/  USHF.L.U32 UR7, UR6, 0xb, URZ ;  /* 0x0000000b06077899 */ /* 0x000fe4000800063f */
[----:B------:R-:W-:Y:S02]  /*01f0*/  USHF.L.U32 UR6, UR6, 0x1, URZ ;  /* 0x0000000106067899 */ /* 0x000fe4000800063f */
[----:B0-----:R-:W-:Y:S02]  /*0200*/  ULEA UR8, UR8, UR4, 0x18 ;  /* 0x0000000408087291 */ /* 0x001fe4000f8ec03f */
[----:B------:R-:W-:-:S04]  /*0210*/  UIADD3 UR4, -UR5, 0x100000, URZ ;  /* 0x0010000005047890 */ /* 0x000fc8000fffe13f */
[----:B------:R-:W-:Y:S02]  /*0220*/  USHF.L.U32 UR5, UR4, 0xb, URZ ;  /* 0x0000000b04057899 */ /* 0x000fe4000800063f */
[----:B------:R-:W-:Y:S01]  /*0230*/  USHF.L.U32 UR4, UR4, 0x1, URZ ;  /* 0x0000000104047899 */ /* 0x000fe2000800063f */
[----:B------:R-:W0:Y:S11]  /*0240*/  FENCE.VIEW.ASYNC.S ;  /* 0x00000000000073c6 */ /* 0x000e360000000000 */
[----:B0-----:R0:W1:Y:S01]  /*0250*/  SYNCS.EXCH.64 URZ, [UR8], UR4 ;  /* 0x00000004083f75b2 */ /* 0x0010620008000100 */
[----:B------:R0:W2:Y:S01]  /*0260*/  SYNCS.EXCH.64 URZ, [UR8+0x100], UR6 ;  /* 0x00010006083f75b2 */ /* 0x0000a20008000100 */
[----:B------:R0:W3:Y:S01]  /*0270*/  SYNCS.EXCH.64 URZ, [UR8+0x8], UR4 ;  /* 0x00000804083f75b2 */ /* 0x0000e20008000100 */
[----:B------:R0:W4:Y:S01]  /*0280*/  SYNCS.EXCH.64 URZ, [UR8+0x108], UR6 ;  /* 0x00010806083f75b2 */ /* 0x0001220008000100 */
[----:B------:R0:W0:Y:S01]  /*0290*/  SYNCS.EXCH.64 URZ, [UR8+0x10], UR4 ;  /* 0x00001004083f75b2 */ /* 0x0000220008000100 */
        /* <DEDUP_REMOVED lines=59> */
[----:B-1234-:R-:W-:Y:S01]  /*0650*/  NOP ;  /* 0x0000000000007918 */ /* 0x01efe20000000000 */
.L_x_3:
[----:B0-----:R-:W-:Y:S05]  /*0660*/  BSYNC B0 ;  /* 0x0000000000007941 */ /* 0x001fea0003800000 */
.L_x_2:
[----:B------:R-:W-:Y:S01]  /*0670*/  SHF.R.S32.HI R5, RZ, 0x1f, R0 ;  /* 0x0000001fff057819 */ /* 0x000fe20000011400 */
[----:B------:R-:W0:Y:S01]  /*0680*/  SHFL.IDX PT, R2, R2, RZ, 0x1f ;  /* 0x00001fff02027589 */ /* 0x000e2200000e0000 */
[----:B------:R-:W1:Y:S01]  /*0690*/  S2UR UR8, SR_CTAID.X ;  /* 0x00000000000879c3 */ /* 0x000e620000002500 */
[----:B------:R-:W-:Y:S02]  /*06a0*/  ELECT P0, URZ, PT ;  /* 0x00000000003f782f */ /* 0x000fe40003800000 */
[----:B------:R-:W-:Y:S01]  /*06b0*/  LEA.HI R5, R5, R0, RZ, 0x7 ;  /* 0x0000000005057211 */ /* 0x000fe200078f38ff */
[----:B------:R-:W2:Y:S01]  /*06c0*/  S2R R8, SR_CTAID.Y ;  /* 0x0000000000087919 */ /* 0x000ea20000002600 */
[----:B------:R-:W-:Y:S01]  /*06d0*/  ULDC UR4, c[0x0][0x150] ;  /* 0x0000540000047ab9 */ /* 0x000fe20000000800 */
[----:B------:R-:W-:Y:S01]  /*06e0*/  VIADD R16, R4, 0xffffffff ;  /* 0xffffffff04107836 */ /* 0x000fe20000000000 */
[----:B------:R-:W-:Y:S01]  /*06f0*/  LOP3.LUT R5, R5, 0xffffff80, RZ, 0xc0, !PT ;  /* 0xffffff8005057812 */ /* 0x000fe200078ec0ff */
[----:B------:R-:W-:Y:S01]  /*0700*/  NOP ;  /* 0x0000000000007918 */ /* 0x000fe20000000000 */
[----:B------:R-:W3:Y:S01]  /*0710*/  LDC R12, c[0x0][0x144] ;  /* 0x00005100ff0c7b82 */ /* 0x000ee20000000800 */
[----:B------:R-:W-:Y:S01]  /*0720*/  NOP ;  /* 0x0000000000007918 */ /* 0x000fe20000000000 */
[----:B------:R-:W-:Y:S01]  /*0730*/  ISETP.GE.U32.AND P6, PT, R16, 0x2, PT ;  /* 0x000000021000780c */ /* 0x000fe20003fc6070 */
[----:B------:R-:W-:Y:S01]  /*0740*/  IMAD.IADD R5, R0, 0x1, -R5 ;  /* 0x0000000100057824 */ /* 0x000fe200078e0a05 */
[----:B------:R-:W-:-:S04]  /*0750*/  ISETP.NE.AND P3, PT, R4, RZ, PT ;  /* 0x000000ff0400720c */ /* 0x000fc80003f65270 */
[----:B------:R-:W-:Y:S01]  /*0760*/  SHF.R.S32.HI R6, RZ, 0x1f, R5 ;  /* 0x0000001fff067819 */ /* 0x000fe20000011405 */
[----:B------:R-:W4:Y:S03]  /*0770*/  LDC R14, c[0x0][0x140] ;  /* 0x00005000ff0e7b82 */ /* 0x000f260000000800 */
[----:B------:R-:W-:Y:S02]  /*0780*/  LEA.HI R6, R6, R5, RZ, 0x3 ;  /* 0x0000000506067211 */ /* 0x000fe400078f18ff */
[----:B0-----:R-:W-:Y:S02]  /*0790*/  ISETP.NE.OR P0, PT, R2, RZ, !P0 ;  /* 0x000000ff0200720c */ /* 0x001fe40004705670 */
[--C-:B------:R-:W-:Y:S02]  /*07a0*/  SHF.R.S32.HI R2, RZ, 0x3, R6.reuse ;  /* 0x00000003ff027819 */ /* 0x100fe40000011406 */
[----:B------:R-:W-:-:S02]  /*07b0*/  SHF.R.S32.HI R11, RZ, 0x1f, R6 ;  /* 0x0000001fff0b7819 */ /* 0x000fc40000011406 */
[----:B------:R-:W-:Y:S02]  /*07c0*/  SHF.R.S32.HI R6, RZ, 0x1f, R3 ;  /* 0x0000001fff067819 */ /* 0x000fe40000011403 */
[----:B-1----:R-:W-:Y:S02]  /*07d0*/  I2FP.F32.U32 R10, UR8 ;  /* 0x00000008000a7c45 */ /* 0x002fe40008201000 */
[----:B------:R-:W-:Y:S02]  /*07e0*/  LEA.HI R11, R11, R2, RZ, 0x2 ;  /* 0x000000020b0b7211 */ /* 0x000fe400078f10ff */
[----:B------:R-:W-:Y:S01]  /*07f0*/  LEA.HI R6, R6, R3, RZ, 0x2 ;  /* 0x0000000306067211 */ /* 0x000fe200078f10ff */
[----:B------:R-:W-:Y:S01]  /*0800*/  FMUL R10, R10, UR4 ;  /* 0x000000040a0a7c20 */ /* 0x000fe20008400000 */
[----:B------:R-:W-:Y:S01]  /*0810*/  LOP3.LUT R11, R11, 0xfffffffc, RZ, 0xc0, !PT ;  /* 0xfffffffc0b0b7812 */ /* 0x000fe200078ec0ff */
[----:B------:R-:W-:Y:S01]  /*0820*/  VOTEU.ALL UP0, P0 ;  /* 0x00000000003f7886 */ /* 0x000fe20000000000 */
[----:B------:R-:W-:Y:S01]  /*0830*/  LOP3.LUT R6, R6, 0x3ffffffc, RZ, 0xc0, !PT ;  /* 0x3ffffffc06067812 */ /* 0x000fe200078ec0ff */
[----:B------:R-:W-:Y:S01]  /*0840*/  ULDC UR4, c[0x0][0x154] ;  /* 0x0000550000047ab9 */ /* 0x000fe20000000800 */
[----:B--2---:R-:W-:Y:S01]  /*0850*/  I2FP.F32.U32 R13, R8 ;  /* 0x00000008000d7245 */ /* 0x004fe20000201000 */
[----:B------:R-:W0:Y:S01]  /*0860*/  F2I.U32.TRUNC.NTZ R10, R10 ;  /* 0x0000000a000a7305 */ /* 0x000e22000020f000 */
[----:B------:R-:W-:Y:S01]  /*0870*/  IMAD.IADD R11, R2, 0x1, -R11 ;  /* 0x00000001020b7824 */ /* 0x000fe200078e0a0b */
[----:B------:R-:W1:Y:S01]  /*0880*/  @!UP0 S2UR UR7, SR_CgaCtaId ;  /* 0x00000000000789c3 */ /* 0x000e620000008800 */
[----:B------:R-:W-:-:S02]  /*0890*/  IMAD.IADD R6, R3, 0x1, -R6 ;  /* 0x0000000103067824 */ /* 0x000fc400078e0a06 */
[----:B------:R-:W-:Y:S01]  /*08a0*/  FMUL R13, R13, UR4 ;  /* 0x000000040d0d7c20 */ /* 0x000fe20008400000 */
[----:B------:R-:W-:Y:S01]  /*08b0*/  UMOV UR4, 0x20 ;  /* 0x0000002000047882 */ /* 0x000fe20000000000 */
[----:B------:R-:W-:Y:S01]  /*08c0*/  @!UP0 UMOV UR6, 0x400 ;  /* 0x0000040000068882 */ /* 0x000fe20000000000 */
[----:B------:R-:W-:Y:S01]  /*08d0*/  IMAD R6, R6, 0x4, R11 ;  /* 0x0000000406067824 */ /* 0x000fe200078e020b */
[----:B------:R-:W-:-:S04]  /*08e0*/  @!UP0 UIADD3 UR4, -UR4, 0x100000, URZ ;  /* 0x0010000004048890 */ /* 0x000fc8000fffe13f */
[----:B------:R-:W-:Y:S02]  /*08f0*/  @!UP0 USHF.L.U32 UR5, UR4, 0xb, URZ ;  /* 0x0000000b04058899 */ /* 0x000fe4000800063f */
[----:B------:R-:W-:Y:S01]  /*0900*/  @!UP0 USHF.L.U32 UR4, UR4, 0x1, URZ ;  /* 0x0000000104048899 */ /* 0x000fe2000800063f */
[----:B----4-:R-:W-:Y:S01]  /*0910*/  ISETP.EQ.U32.AND P2, PT, R14, 0x1, PT ;  /* 0x000000010e00780c */ /* 0x010fe20003f42070 */
[----:B------:R-:W2:Y:S01]  /*0920*/  LDC R11, c[0x0][0x148] ;  /* 0x00005200ff0b7b82 */ /* 0x000ea20000000800 */
[----:B------:R-:W4:Y:S01]  /*0930*/  F2I.U32.TRUNC.NTZ R13, R13 ;  /* 0x0000000d000d7305 */ /* 0x000f22000020f000 */
[----:B------:R-:W-:Y:S01]  /*0940*/  LEA.HI R2, R6, R6, RZ, 0x1 ;  /* 0x0000000606027211 */ /* 0x000fe200078f08ff */
[----:B------:R-:W-:Y:S01]  /*0950*/  VOTEU.ALL UP1, P0 ;  /* 0x00000000003f7886 */ /* 0x000fe20000020000 */
[----:B0-----:R-:W-:Y:S02]  /*0960*/  IMAD.MOV R15, RZ, RZ, -R10 ;  /* 0x000000ffff0f7224 */ /* 0x001fe400078e0a0a */
[----:B------:R-:W-:-:S02]  /*0970*/  LOP3.LUT R3, R2, 0xfffffffe, RZ, 0xc0, !PT ;  /* 0xfffffffe02037812 */ /* 0x000fc400078ec0ff */
[----:B------:R-:W-:Y:S01]  /*0980*/  SHF.R.S32.HI R2, RZ, 0x1f, R7 ;  /* 0x0000001fff027819 */ /* 0x000fe20000011407 */
[----:B---3--:R-:W-:Y:S02]  /*0990*/  IMAD R10, R12, R15, UR8 ;  /* 0x000000080c0a7e24 */ /* 0x008fe4000f8e020f */
[----:B------:R-:W-:Y:S01]  /*09a0*/  IMAD.IADD R3, R6, 0x1, -R3 ;  /* 0x0000000106037824 */ /* 0x000fe200078e0a03 */
[----:B------:R-:W-:-:S04]  /*09b0*/  LEA.HI R2, R2, R7, RZ, 0x2 ;  /* 0x0000000702027211 */ /* 0x000fc800078f10ff */
[----:B------:R-:W-:Y:S01]  /*09c0*/  ISETP.NE.AND P4, PT, R3, R10, PT ;  /* 0x0000000a0300720c */ /* 0x000fe20003f85270 */
[----:B------:R-:W-:Y:S01]  /*09d0*/  IMAD.SHL.U32 R3, R6, 0x4, RZ ;  /* 0x0000000406037824 */ /* 0x000fe200078e00ff */
[----:B------:R-:W-:Y:S01]  /*09e0*/  LOP3.LUT R2, R2, 0xfffffffc, RZ, 0xc0, !PT ;  /* 0xfffffffc02027812 */ /* 0x000fe200078ec0ff */
[----:B----4-:R-:W-:Y:S01]  /*09f0*/  IMAD.MOV R20, RZ, RZ, -R13 ;  /* 0x000000ffff147224 */ /* 0x010fe200078e0a0d */
[----:B-1----:R-:W-:Y:S02]  /*0a00*/  @!UP0 ULEA UR6, UR7, UR6, 0x18 ;  /* 0x0000000607068291 */ /* 0x002fe4000f8ec03f */
[----:B------:R-:W-:Y:S01]  /*0a10*/  LOP3.LUT R3, R6, 0xc, R3, 0x78, !PT ;  /* 0x0000000c06037812 */ /* 0x000fe200078e7803 */
[----:B------:R-:W-:Y:S01]  /*0a20*/  IMAD.IADD R7, R7, 0x1, -R2 ;  /* 0x0000000107077824 */ /* 0x000fe200078e0a02 */
[----:B------:R-:W-:Y:S01]  /*0a30*/  VOTEU.ALL UP0, P0 ;  /* 0x00000000003f7886 */ /* 0x000fe20000000000 */
[----:B--2---:R-:W-:Y:S01]  /*0a40*/  IMAD R13, R11, R20, R8 ;  /* 0x000000140b0d7224 */ /* 0x004fe200078e0208 */
[----:B------:R-:W-:Y:S01]  /*0a50*/  LOP3.LUT P0, RZ, R5, 0x7, RZ, 0xc0, !PT ;  /* 0x0000000705ff7812 */ /* 0x000fe2000780c0ff */
[----:B------:R-:W-:Y:S01]  /*0a60*/  IMAD.MOV.U32 R6, RZ, RZ, 0x1 ;  /* 0x00000001ff067424 */ /* 0x000fe200078e00ff */
[----:B------:R-:W-:-:S02]  /*0a70*/  ISETP.NE.AND P1, PT, R7, 0x3, PT ;  /* 0x000000030700780c */ /* 0x000fc40003f25270 */
[----:B------:R-:W-:Y:S02]  /*0a80*/  @P4 LEA.HI R2, R3, R3, RZ, 0x1 ;  /* 0x0000000303024211 */ /* 0x000fe400078f08ff */
[----:B------:R-:W-:Y:S01]  /*0a90*/  ISETP.EQ.OR P1, PT, R7, RZ, !P1 ;  /* 0x000000ff0700720c */ /* 0x000fe20004f22670 */
[----:B------:R-:W0:Y:S02]  /*0aa0*/  FENCE.VIEW.ASYNC.S ;  /* 0x00000000000073c6 */ /* 0x000e240000000000 */
[----:B0-----:R0:W1:Y:S01]  /*0ab0*/  @!UP0 SYNCS.EXCH.64 URZ, [UR6+0x210], UR4 ;  /* 0x00021004063f85b2 */ /* 0x0010620008000100 */
[----:B------:R-:W-:Y:S02]  /*0ac0*/  @P4 SHF.R.S32.HI R2, RZ, 0x1, R2 ;  /* 0x00000001ff024819 */ /* 0x000fe40000011402 */
[----:B------:R-:W-:Y:S02]  /*0ad0*/  ISETP.LT.U32.AND P0, PT, R3, 0x2, !P0 ;  /* 0x000000020300780c */ /* 0x000fe40004701070 */
[----:B------:R-:W-:-:S02]  /*0ae0*/  @P4 ISETP.NE.AND P5, PT, R2, R13, PT ;  /* 0x0000000d0200420c */ /* 0x000fc40003fa5270 */
[----:B------:R-:W-:Y:S02]  /*0af0*/  ISETP.EQ.AND P1, PT, R4, RZ, P1 ;  /* 0x000000ff0400720c */ /* 0x000fe40000f22270 */
[----:B------:R-:W-:Y:S02]  /*0b00*/  SEL R5, RZ, 0x1, !P0 ;  /* 0x00000001ff057807 */ /* 0x000fe40004000000 */
[----:B------:R-:W-:Y:S02]  /*0b10*/  @P4 SEL R6, RZ, 0x1, P5 ;  /* 0x00000001ff064807 */ /* 0x000fe40002800000 */
[----:B------:R-:W-:Y:S02]  /*0b20*/  SEL R2, RZ, 0x1, !P1 ;  /* 0x00000001ff027807 */ /* 0x000fe40004800000 */
[----:B------:R-:W-:Y:S01]  /*0b30*/  LOP3.LUT R6, R6, R5, RZ, 0xc0, !PT ;  /* 0x0000000506067212 */ /* 0x000fe200078ec0ff */
[----:B------:R0:W2:Y:S01]  /*0b40*/  @!UP1 SYNCS.EXCH.64 URZ, [UR6+0x218], UR4 ;  /* 0x00021804063f95b2 */ /* 0x0000a20008000100 */
[----:B------:R-:W-:Y:S01]  /*0b50*/  SEL R2, R2, 0x2, P6 ;  /* 0x0000000202027807 */ /* 0x000fe20003000000 */
[----:B------:R-:W-:Y:S01]  /*0b60*/  NOP ;  /* 0x0000000000007918 */ /* 0x000fe20000000000 */
[----:B------:R-:W-:Y:S05]  /*0b70*/  @!P2 BRA `(.L_x_4) ;  /* 0x000000000008a947 */ /* 0x000fea0003800000 */
[----:B-12---:R-:W-:Y:S01]  /*0b80*/  UCGABAR_ARV ;  /* 0x00000000000079c7 */ /* 0x006fe20008000000 */
[----:B------:R-:W-:Y:S05]  /*0b90*/  BRA `(.L_x_5) ;  /* 0x0000000000047947 */ /* 0x000fea0003800000 */
.L_x_4:
[----:B-12---:R-:W-:Y:S01]  /*0ba0*/  NOP ;  /* 0x0000000000007918 */ /* 0x006fe20000000000 */
.L_x_5:
[----:B------:R-:W1:Y:S01]  /*0bb0*/  LDC R4, c[0x0][0x65c] ;  /* 0x00019700ff047b82 */ /* 0x000e620000000800 */
[----:B------:R-:W-:Y:S01]  /*0bc0*/  IMAD.MOV.U32 R5, RZ, RZ, RZ ;  /* 0x000000ffff057224 */ /* 0x000fe200078e00ff */
[----:B-1----:R-:W-:Y:S01]  /*0bd0*/  ISETP.NE.AND P4, PT, R4, 0x1, PT ;  /* 0x000000010400780c */ /* 0x002fe20003f85270 */
[----:B------:R-:W-:-:S12]  /*0be0*/  IMAD.U32 R4, RZ, RZ, UR8 ;  /* 0x00000008ff047e24 */ /* 0x000fd8000f8e00ff */
[----:B------:R-:W1:Y:S01]  /*0bf0*/  @P4 LDC R15, c[0x0][0x10] ;  /* 0x00000400ff0f4b82 */ /* 0x000e620000000800 */
[----:B------:R-:W-:Y:S02]  /*0c00*/  @P4 IMAD.MOV.U32 R9, RZ, RZ, RZ ;  /* 0x000000ffff094224 */ /* 0x000fe400078e00ff */
[----:B------:R-:W-:-:S05]  /*0c10*/  @P4 IMAD.MOV.U32 R17, RZ, RZ, RZ ;  /* 0x000000ffff114224 */ /* 0x000fca00078e00ff */
[----:B------:R-:W2:Y:S01]  /*0c20*/  @!P4 LDC R13, c[0x0][0xc] ;  /* 0x00000300ff0dcb82 */ /* 0x000ea20000000800 */
[----:B-1----:R-:W-:-:S04]  /*0c30*/  @P4 IMAD.WIDE.U32 R14, R15, UR8, R8 ;  /* 0x000000080f0e4c25 */ /* 0x002fc8000f8e0008 */
[----:B--2---:R-:W-:-:S04]  /*0c40*/  @!P4 IMAD.WIDE.U32 R12, R8, R13, R4 ;  /* 0x0000000d080cc225 */ /* 0x004fc800078e0004 */
[----:B------:R-:W-:Y:S02]  /*0c50*/  @P4 IMAD.MOV.U32 R4, RZ, RZ, R14 ;  /* 0x000000ffff044224 */ /* 0x000fe400078e000e */
[----:B------:R-:W-:Y:S02]  /*0c60*/  @P4 IMAD.IADD R5, R15, 0x1, R17 ;  /* 0x000000010f054824 */ /* 0x000fe400078e0211 */
[----:B------:R-:W-:Y:S02]  /*0c70*/  @!P4 IMAD.MOV.U32 R4, RZ, RZ, R12 ;  /* 0x000000ffff04c224 */ /* 0x000fe400078e000c */
[----:B------:R-:W-:Y:S01]  /*0c80*/  @!P4 IMAD.MOV.U32 R5, RZ, RZ, R13 ;  /* 0x000000ffff05c224 */ /* 0x000fe200078e000d */
[----:B------:R-:W-:Y:S06]  /*0c90*/  @!P2 BRA `(.L_x_6) ;  /* 0x00000000000ca947 */ /* 0x000fec0003800000 */
[----:B------:R-:W-:Y:S01]  /*0ca0*/  UCGABAR_WAIT ;  /* 0x0000000000007dc7 */ /* 0x000fe20008000000 */
[----:B------:R-:W-:Y:S01]  /*0cb0*/  CCTL.IVALL ;  /* 0x00000000ff00798f */ /* 0x000fe20002000000 */
[----:B------:R-:W-:Y:S05]  /*0cc0*/  BRA `(.L_x_7) ;  /* 0x0000000000047947 */ /* 0x000fea0003800000 */
.L_x_6:
[----:B------:R-:W-:Y:S06]  /*0cd0*/  BAR.SYNC.DEFER_BLOCKING 0x0 ;  /* 0x0000000000007b1d */ /* 0x000fec0000010000 */
.L_x_7:
[----:B------:R-:W-:Y:S05]  /*0ce0*/  @!P3 BRA `(.L_x_8) ;  /* 0x0000004800d0b947 */ /* 0x000fea0003800000 */
[----:B------:R-:W-:-:S13]  /*0cf0*/  ISETP.GT.U32.AND P0, PT, R16, 0x1, PT ;  /* 0x000000011000780c */ /* 0x000fda0003f04070 */
[----:B0-----:R-:W-:Y:S05]  /*0d00*/  @P0 EXIT ;  /* 0x000000000000094d */ /* 0x001fea0003800000 */
[----:B------:R-:W-:Y:S01]  /*0d10*/  ULDC.64 UR4, c[0x0][0x650] ;  /* 0x0001940000047ab9 */ /* 0x000fe20000000a00 */
[----:B------:R-:W-:Y:S01]  /*0d20*/  PRMT R14, RZ, 0x7610, R14 ;  /* 0x00007610ff0e7816 */ /* 0x000fe2000000000e */
[----:B------:R-:W-:Y:S01]  /*0d30*/  IMAD.MOV.U32 R15, RZ, RZ, -0x1 ;  /* 0xffffffffff0f7424 */ /* 0x000fe200078e00ff */
[----:B------:R-:W-:Y:S01]  /*0d40*/  ISETP.GE.U32.AND P0, PT, R4, UR4, PT ;  /* 0x0000000404007c0c */ /* 0x000fe2000bf06070 */
[----:B------:R-:W-:Y:S02]  /*0d50*/  IMAD.MOV.U32 R16, RZ, RZ, -0x1 ;  /* 0xffffffffff107424 */ /* 0x000fe400078e00ff */
[----:B------:R-:W-:Y:S01]  /*0d60*/  IMAD.MOV.U32 R75, RZ, RZ, -0x1 ;  /* 0xffffffffff4b7424 */ /* 0x000fe200078e00ff */
[----:B------:R-:W-:-:S13]  /*0d70*/  ISETP.GE.U32.AND.EX P0, PT, R5, UR5, PT, P0 ;  /* 0x0000000505007c0c */ /* 0x000fda000bf06100 */
[----:B------:R-:W-:Y:S05]  /*0d80*/  @P0 BRA `(.L_x_9) ;  /* 0x0000000400240947 */ /* 0x000fea0003800000 */
[----:B------:R-:W0:Y:S01]  /*0d90*/  LDC.64 R22, c[0x0][0x628] ;  /* 0x00018a00ff167b82 */ /* 0x000e220000000a00 */
[----:B------:R-:W-:Y:S02]  /*0da0*/  IMAD.MOV.U32 R12, RZ, RZ, R4 ;  /* 0x000000ffff0c7224 */ /* 0x000fe400078e0004 */
[----:B------:R-:W-:-:S05]  /*0db0*/  IMAD.MOV.U32 R13, RZ, RZ, R5 ;  /* 0x000000ffff0d7224 */ /* 0x000fca00078e0005 */
[----:B------:R-:W1:Y:S08]  /*0dc0*/  LDC R18, c[0x0][0x630] ;  /* 0x00018c00ff127b82 */ /* 0x000e700000000800 */
[----:B------:R-:W2:Y:S01]  /*0dd0*/  LDC.64 R24, c[0x0][0x620] ;  /* 0x00018800ff187b82 */ /* 0x000ea20000000a00 */
[----:B0-----:R-:W-:-:S04]  /*0de0*/  ISETP.NE.U32.AND P0, PT, R22, RZ, PT ;  /* 0x000000ff1600720c */ /* 0x001fc80003f05070 */
[----:B------:R-:W-:-:S13]  /*0df0*/  ISETP.NE.AND.EX P0, PT, R23, RZ, PT, P0 ;  /* 0x000000ff1700720c */ /* 0x000fda0003f05300 */
[----:B-12---:R-:W-:Y:S05]  /*0e00*/  @!P0 BRA `(.L_x_10) ;  /* 0x0000000000288947 */ /* 0x006fea0003800000 */
[----:B------:R-:W0:Y:S02]  /*0e10*/  LDC R7, c[0x0][0x634] ;  /* 0x00018d00ff077b82 */ /* 0x000e240000000800 */
[----:B0-----:R-:W-:-:S05]  /*0e20*/  IADD3 R7, P0, R4, R7, RZ ;  /* 0x0000000704077210 */ /* 0x001fca0007f1e0ff */
[----:B------:R-:W-:-:S04]  /*0e30*/  IMAD.X R19, RZ, RZ, R5, P0 ;  /* 0x000000ffff137224 */ /* 0x000fc800000e0605 */
[----:B------:R-:W-:-:S04]  /*0e40*/  IMAD.WIDE.U32 R12, R19, R22, RZ ;  /* 0x00000016130c7225 */ /* 0x000fc800078e00ff */
[----:B------:R-:W-:-:S04]  /*0e50*/  IMAD.WIDE.U32 R14, P0, R7, R23, R12 ;  /* 0x00000017070e7225 */ /* 0x000fc8000780000c */
[----:B------:R-:W-:-:S04]  /*0e60*/  IMAD.WIDE.U32 R12, R7, R22, RZ ;  /* 0x00000016070c7225 */ /* 0x000fc800078e00ff */
[----:B------:R-:W-:Y:S01]  /*0e70*/  IMAD.X R17, RZ, RZ, RZ, P0 ;  /* 0x000000ffff117224 */ /* 0x000fe200000e06ff */
[----:B------:R-:W-:Y:S01]  /*0e80*/  IADD3 RZ, P0, R13, R14, RZ ;  /* 0x0000000e0dff7210 */ /* 0x000fe20007f1e0ff */
[----:B------:R-:W-:-:S04]  /*0e90*/  IMAD.MOV.U32 R16, RZ, RZ, R15 ;  /* 0x000000ffff107224 */ /* 0x000fc800078e000f */
[----:B------:R-:W-:-:S08]  /*0ea0*/  IMAD.WIDE.U32.X R12, R19, R23, R16, P0 ;  /* 0x00000017130c7225 */ /* 0x000fd000000e0410 */
.L_x_10:
[----:B------:R-:W0:Y:S01]  /*0eb0*/  LDC.64 R28, c[0x0][0x640] ;  /* 0x00019000ff1c7b82 */ /* 0x000e220000000a00 */
[--C-:B------:R-:W-:Y:S01]  /*0ec0*/  SHF.R.U64 R75, R12, R18, R13.reuse ;  /* 0x000000120c4b7219 */ /* 0x100fe2000000120d */
[----:B------:R-:W-:Y:S01]  /*0ed0*/  IMAD R27, R11, R20, R8 ;  /* 0x000000140b1b7224 */ /* 0x000fe200078e0208 */
[----:B------:R-:W-:Y:S01]  /*0ee0*/  SHF.R.U32.HI R7, RZ, R18, R13 ;  /* 0x00000012ff077219 */ /* 0x000fe2000001160d */
[----:B------:R-:W-:Y:S01]  /*0ef0*/  IMAD.MOV.U32 R23, RZ, RZ, 0x1 ;  /* 0x00000001ff177424 */ /* 0x000fe200078e00ff */
[----:B------:R-:W-:-:S03]  /*0f00*/  IADD3 R9, P0, RZ, -R75, RZ ;  /* 0x8000004bff097210 */ /* 0x000fc60007f1e0ff */
[----:B------:R-:W1:Y:S02]  /*0f10*/  LDC R22, c[0x0][0x618] ;  /* 0x00018600ff167b82 */ /* 0x000e640000000800 */
[----:B------:R-:W-:Y:S02]  /*0f20*/  IMAD.X R7, RZ, RZ, ~R7, P0 ;  /* 0x000000ffff077224 */ /* 0x000fe400000e0e07 */
[----:B------:R-:W-:-:S04]  /*0f30*/  IMAD.WIDE.U32 R12, R9, R24, R4 ;  /* 0x00000018090c7225 */ /* 0x000fc800078e0004 */
[----:B------:R-:W2:Y:S01]  /*0f40*/  LDC R18, c[0x0][0x608] ;  /* 0x00018200ff127b82 */ /* 0x000ea20000000800 */
[----:B------:R-:W-:Y:S02]  /*0f50*/  IMAD R14, R7, R24, RZ ;  /* 0x00000018070e7224 */ /* 0x000fe400078e02ff */
[----:B------:R-:W-:Y:S02]  /*0f60*/  IMAD.MOV.U32 R7, RZ, RZ, -0x1 ;  /* 0xffffffffff077424 */ /* 0x000fe400078e00ff */
[----:B------:R-:W-:-:S03]  /*0f70*/  IMAD R9, R9, R25, R14 ;  /* 0x0000001909097224 */ /* 0x000fc600078e020e */
[----:B------:R-:W3:Y:S01]  /*0f80*/  LDC R26, c[0x0][0x658] ;  /* 0x00019600ff1a7b82 */ /* 0x000ee20000000800 */
[----:B------:R-:W-:Y:S01]  /*0f90*/  IMAD.IADD R9, R13, 0x1, R9 ;  /* 0x000000010d097824 */ /* 0x000fe200078e0209 */
[----:B0-----:R-:W-:-:S04]  /*0fa0*/  ISETP.NE.U32.AND P0, PT, R28, RZ, PT ;  /* 0x000000ff1c00720c */ /* 0x001fc80003f05070 */
[----:B------:R-:W-:Y:S02]  /*0fb0*/  ISETP.NE.AND.EX P0, PT, R29, RZ, PT, P0 ;  /* 0x000000ff1d00720c */ /* 0x000fe40003f05300 */
[----:B------:R-:W0:Y:S01]  /*0fc0*/  LDC R24, c[0x0][0x600] ;  /* 0x00018000ff187b82 */ /* 0x000e220000000800 */
[-CC-:B-1----:R-:W-:Y:S02]  /*0fd0*/  SHF.R.U64 R16, R12, R22.reuse, R9.reuse ;  /* 0x000000160c107219 */ /* 0x182fe40000001209 */
[----:B------:R-:W-:-:S05]  /*0fe0*/  SHF.R.U32.HI R9, RZ, R22, R9 ;  /* 0x00000016ff097219 */ /* 0x000fca0000011609 */
[----:B------:R-:W1:Y:S01]  /*0ff0*/  LDC R19, c[0x0][0x648] ;  /* 0x00019200ff137b82 */ /* 0x000e620000000800 */
[-CC-:B--2---:R-:W-:Y:S02]  /*1000*/  SHF.R.U64 R22, R16, R18.reuse, R9.reuse ;  /* 0x0000001210167219 */ /* 0x184fe40000001209 */
[----:B------:R-:W-:-:S05]  /*1010*/  SHF.R.U32.HI R9, RZ, R18, R9 ;  /* 0x00000012ff097219 */ /* 0x000fca0000011609 */
[----:B------:R-:W2:Y:S01]  /*1020*/  LDC R21, c[0x0][0x638] ;  /* 0x00018e00ff157b82 */ /* 0x000ea20000000800 */
[-CC-:B---3--:R-:W-:Y:S02]  /*1030*/  SHF.R.U64 R18, R22, R26.reuse, R9.reuse ;  /* 0x0000001a16127219 */ /* 0x188fe40000001209 */
[-C--:B------:R-:W-:Y:S02]  /*1040*/  SHF.L.U32 R7, R7, R26.reuse, RZ ;  /* 0x0000001a07077219 */ /* 0x080fe400000006ff */
[----:B------:R-:W-:Y:S01]  /*1050*/  SHF.R.U32.HI R9, RZ, R26, R9 ;  /* 0x0000001aff097219 */ /* 0x000fe20000011609 */
[----:B------:R-:W-:Y:S01]  /*1060*/  IMAD.MOV.U32 R8, RZ, RZ, R18 ;  /* 0x000000ffff087224 */ /* 0x000fe200078e0012 */
[----:B------:R-:W-:Y:S01]  /*1070*/  LOP3.LUT R11, RZ, R7, RZ, 0x33, !PT ;  /* 0x00000007ff0b7212 */ /* 0x000fe200078e33ff */
[----:B------:R-:W3:Y:S01]  /*1080*/  LDC R25, c[0x0][0x610] ;  /* 0x00018400ff197b82 */ /* 0x000ee20000000800 */
[----:B------:R-:W-:Y:S05]  /*1090*/  @!P0 BRA `(.L_x_11) ;  /* 0x0000000000288947 */ /* 0x000fea0003800000 */
[----:B------:R-:W4:Y:S02]  /*10a0*/  LDC R7, c[0x0][0x64c] ;  /* 0x00019300ff077b82 */ /* 0x000f240000000800 */
[----:B----4-:R-:W-:-:S05]  /*10b0*/  IADD3 R7, P0, R18, R7, RZ ;  /* 0x0000000712077210 */ /* 0x010fca0007f1e0ff */
        /* <DEDUP_REMOVED lines=8> */
.L_x_11:
[----:B-1----:R-:W-:Y:S01]  /*1140*/  SHF.R.U64 R9, R8, R19, R9 ;  /* 0x0000001308097219 */ /* 0x002fe20000001209 */
[----:B------:R-:W-:Y:S01]  /*1150*/  IMAD.MOV.U32 R14, RZ, RZ, 0x1 ;  /* 0x00000001ff0e7424 */ /* 0x000fe200078e00ff */
[----:B------:R-:W-:Y:S01]  /*1160*/  LOP3.LUT R8, R22, R11, RZ, 0xc0, !PT ;  /* 0x0000000b16087212 */ /* 0x000fe200078ec0ff */
[----:B0-----:R-:W-:Y:S01]  /*1170*/  VIADD R11, R24, 0xffffffff ;  /* 0xffffffff180b7836 */ /* 0x001fe20000000000 */
[----:B------:R-:W-:Y:S01]  /*1180*/  SHF.L.U32 R7, R23, R26, RZ ;  /* 0x0000001a17077219 */ /* 0x000fe200000006ff */
[----:B------:R-:W-:Y:S01]  /*1190*/  IMAD.MOV R12, RZ, RZ, -R9 ;  /* 0x000000ffff0c7224 */ /* 0x000fe200078e0a09 */
[----:B------:R-:W-:Y:S02]  /*11a0*/  SEL R10, R10, R27, !P4 ;  /* 0x0000001b0a0a7207 */ /* 0x000fe40006000000 */
[----:B------:R-:W-:Y:S01]  /*11b0*/  LOP3.LUT R11, R16, R11, RZ, 0xc0, !PT ;  /* 0x0000000b100b7212 */ /* 0x000fe200078ec0ff */
[----:B------:R-:W-:Y:S02]  /*11c0*/  IMAD R9, R7, R9, R8 ;  /* 0x0000000907097224 */ /* 0x000fe400078e0208 */
[----:B--2---:R-:W-:-:S02]  /*11d0*/  IMAD R7, R12, R21, R18 ;  /* 0x000000150c077224 */ /* 0x004fc400078e0212 */
[----:B---3--:R-:W-:Y:S02]  /*11e0*/  IMAD R10, R9, R25, R10 ;  /* 0x00000019090a7224 */ /* 0x008fe400078e020a */
[----:B------:R-:W-:-:S05]  /*11f0*/  IMAD R7, R7, R24, R11 ;  /* 0x0000001807077224 */ /* 0x000fca00078e020b */
[----:B------:R-:W-:Y:S02]  /*1200*/  SEL R16, R7, R10, !P4 ;  /* 0x0000000a07107207 */ /* 0x000fe40006000000 */
[----:B------:R-:W-:-:S07]  /*1210*/  SEL R15, R10, R7, !P4 ;  /* 0x000000070a0f7207 */ /* 0x000fce0006000000 */
.L_x_9:
[----:B------:R-:W-:-:S08]  /*1220*/  NOP ;  /* 0x0000000000007918 */ /* 0x000fd00000000000 */
[----:B------:R-:W0:Y:S02]  /*1230*/  USETMAXREG.TRY_ALLOC.CTAPOOL UP0, 0xe8 ;  /* 0x000000e8000079c8 */ /* 0x000e240008000600 */
[----:B0-----:R-:W-:-:S13]  /*1240*/  PLOP3.LUT P0, PT, PT, PT, UP0, 0x80, 0x0 ;  /* 0x000000000000781c */ /* 0x001fda0003f0f008 */
[----:B------:R-:W-:Y:S05]  /*1250*/  @!P0 BRA `(.L_x_9) ;  /* 0xfffffffc00f08947 */ /* 0x000fea000383ffff */
[----:B------:R-:W-:Y:S01]  /*1260*/  ULDC.64 UR4, c[0x0][0x598] ;  /* 0x0001660000047ab9 */ /* 0x000fe20000000a00 */
[----:B------:R-:W-:Y:S01]  /*1270*/  ULDC.64 UR18, c[0x0][0x208] ;  /* 0x0000820000127ab9 */ /* 0x000fe20000000a00 */
[----:B------:R-:W-:-:S04]  /*1280*/  ISETP.NE.U32.AND P0, PT, RZ, UR4, PT ;  /* 0x00000004ff007c0c */ /* 0x000fc8000bf05070 */
[----:B------:R-:W-:-:S13]  /*1290*/  ISETP.NE.AND.EX P0, PT, RZ, UR5, PT, P0 ;  /* 0x00000005ff007c0c */ /* 0x000fda000bf05300 */
[----:B------:R-:W-:Y:S05]  /*12a0*/  @!P0 BRA `(.L_x_12) ;  /* 0x00000000001c8947 */ /* 0x000fea0003800000 */
[----:B------:R-:W0:Y:S02]  /*12b0*/  LDC.64 R8, c[0x0][0x598] ;  /* 0x00016600ff087b82 */ /* 0x000e240000000a00 */
[----:B0-----:R-:W2:Y:S02]  /*12c0*/  LDG.E.64 R8, desc[UR18][R8.64] ;  /* 0x0000001208087981 */ /* 0x001ea4000c1e1b00 */
[----:B--2---:R-:W-:-:S04]  /*12d0*/  ISETP.NE.U32.AND P0, PT, R8, RZ, PT ;  /* 0x000000ff0800720c */ /* 0x004fc80003f05070 */
[----:B------:R-:W-:-:S13]  /*12e0*/  ISETP.NE.AND.EX P0, PT, R9, RZ, PT, P0 ;  /* 0x000000ff0900720c */ /* 0x000fda0003f05300 */
[----:B------:R-:W-:Y:S05]  /*12f0*/  @!P0 BRA `(.L_x_12) ;  /* 0x0000000000088947 */ /* 0x000fea0003800000 */
[----:B------:R0:W5:Y:S01]  /*1300*/  LD.E R7, desc[UR18][R8.64] ;  /* 0x0000001208077980 */ /* 0x000162000c101900 */
[----:B------:R-:W-:Y:S05]  /*1310*/  BRA `(.L_x_13) ;  /* 0x0000000000207947 */ /* 0x000fea0003800000 */
.L_x_12:
[----:B------:R-:W-:Y:S02]  /*1320*/  ULDC.64 UR4, c[0x0][0x588] ;  /* 0x0001620000047ab9 */ /* 0x000fe40000000a00 */
[----:B------:R-:W-:-:S04]  /*1330*/  ISETP.NE.U32.AND P0, PT, RZ, UR4, PT ;  /* 0x00000004ff007c0c */ /* 0x000fc8000bf05070 */
[----:B------:R-:W-:-:S13]  /*1340*/  ISETP.NE.AND.EX P0, PT, RZ, UR5, PT, P0 ;  /* 0x00000005ff007c0c */ /* 0x000fda000bf05300 */
[----:B------:R-:W-:Y:S05]  /*1350*/  @!P0 BRA `(.L_x_14) ;  /* 0x00000000000c8947 */ /* 0x000fea0003800000 */
[----:B------:R-:W0:Y:S02]  /*1360*/  LDC.64 R8, c[0x0][0x588] ;  /* 0x00016200ff087b82 */ /* 0x000e240000000a00 */
[----:B0-----:R1:W5:Y:S01]  /*1370*/  LDG.E R7, desc[UR18][R8.64] ;  /* 0x0000001208077981 */ /* 0x001362000c1e1900 */
[----:B------:R-:W-:Y:S05]  /*1380*/  BRA `(.L_x_13) ;  /* 0x0000000000047947 */ /* 0x000fea0003800000 */
.L_x_14:
[----:B------:R-:W2:Y:S02]  /*1390*/  LDC R7, c[0x0][0x580] ;  /* 0x00016000ff077b82 */ /* 0x000ea40000000800 */
.L_x_13:
[----:B------:R-:W-:Y:S02]  /*13a0*/  ULDC.64 UR4, c[0x0][0x5a0] ;  /* 0x0001680000047ab9 */ /* 0x000fe40000000a00 */
[----:B------:R-:W-:-:S04]  /*13b0*/  ISETP.NE.U32.AND P0, PT, RZ, UR4, PT ;  /* 0x00000004ff007c0c */ /* 0x000fc8000bf05070 */
[----:B------:R-:W-:-:S13]  /*13c0*/  ISETP.NE.AND.EX P0, PT, RZ, UR5, PT, P0 ;  /* 0x00000005ff007c0c */ /* 0x000fda000bf05300 */
[----:B------:R-:W-:Y:S05]  /*13d0*/  @!P0 BRA `(.L_x_15) ;  /* 0x00000000001c8947 */ /* 0x000fea0003800000 */
[----:B01----:R-:W0:Y:S02]  /*13e0*/  LDC.64 R8, c[0x0][0x5a0] ;  /* 0x00016800ff087b82 */ /* 0x003e240000000a00 */
[----:B0-----:R-:W3:Y:S02]  /*13f0*/  LDG.E.64 R8, desc[UR18][R8.64] ;  /* 0x0000001208087981 */ /* 0x001ee4000c1e1b00 */
[----:B---3--:R-:W-:-:S04]  /*1400*/  ISETP.NE.U32.AND P0, PT, R8, RZ, PT ;  /* 0x000000ff0800720c */ /* 0x008fc80003f05070 */
[----:B------:R-:W-:-:S13]  /*1410*/  ISETP.NE.AND.EX P0, PT, R9, RZ, PT, P0 ;  /* 0x000000ff0900720c */ /* 0x000fda0003f05300 */
[----:B------:R-:W-:Y:S05]  /*1420*/  @!P0 BRA `(.L_x_15) ;  /* 0x0000000000088947 */ /* 0x000fea0003800000 */
[----:B------:R0:W5:Y:S01]  /*1430*/  LD.E R12, desc[UR18][R8.64] ;  /* 0x00000012080c7980 */ /* 0x000162000c101900 */
[----:B------:R-:W-:Y:S05]  /*1440*/  BRA `(.L_x_16) ;  /* 0x0000000000207947 */ /* 0x000fea0003800000 */
.L_x_15:
[----:B------:R-:W-:Y:S02]  /*1450*/  ULDC.64 UR4, c[0x0][0x590] ;  /* 0x0001640000047ab9 */ /* 0x000fe40000000a00 */
[----:B------:R-:W-:-:S04]  /*1460*/  ISETP.NE.U32.AND P0, PT, RZ, UR4, PT ;  /* 0x00000004ff007c0c */ /* 0x000fc8000bf05070 */
[----:B------:R-:W-:-:S13]  /*1470*/  ISETP.NE.AND.EX P0, PT, RZ, UR5, PT, P0 ;  /* 0x00000005ff007c0c */ /* 0x000fda000bf05300 */
[----:B------:R-:W-:Y:S05]  /*1480*/  @!P0 BRA `(.L_x_17) ;  /* 0x00000000000c8947 */ /* 0x000fea0003800000 */
[----:B------:R-:W3:Y:S02]  /*1490*/  LDC.64 R12, c[0x0][0x590] ;  /* 0x00016400ff0c7b82 */ /* 0x000ee40000000a00 */
[----:B---3--:R3:W5:Y:S01]  /*14a0*/  LDG.E R12, desc[UR18][R12.64] ;  /* 0x000000120c0c7981 */ /* 0x008762000c1e1900 */
[----:B------:R-:W-:Y:S05]  /*14b0*/  BRA `(.L_x_16) ;  /* 0x0000000000047947 */ /* 0x000fea0003800000 */
.L_x_17:
[----:B------:R-:W4:Y:S02]  /*14c0*/  LDC R12, c[0x0][0x584] ;  /* 0x00016100ff0c7b82 */ /* 0x000f240000000800 */
.L_x_16:
[----:B------:R-:W-:-:S13]  /*14d0*/  LOP3.LUT P0, RZ, R14, 0xff, RZ, 0xc0, !PT ;  /* 0x000000ff0eff7812 */ /* 0x000fda000780c0ff */
[----:B------:R-:W-:Y:S05]  /*14e0*/  @!P0 EXIT ;  /* 0x000000000000894d */ /* 0x000fea0003800000 */
[----:B------:R-:W-:Y:S01]  /*14f0*/  ULDC UR4, c[0x0][0x28c] ;  /* 0x0000a30000047ab9 */ /* 0x000fe20000000800 */
[----:B------:R-:W-:Y:S01]  /*1500*/  LOP3.LUT R84, R2, 0x1, RZ, 0xfc, !PT ;  /* 0x0000000102547812 */ /* 0x000fe200078efcff */
[----:B------:R-:W-:-:S04]  /*1510*/  UIADD3 UR4, UR4, 0x1f, URZ ;  /* 0x0000001f04047890 */ /* 0x000fc8000fffe03f */
[----:B------:R-:W-:-:S04]  /*1520*/  USHF.R.S32.HI UR5, URZ, 0x1f, UR4 ;  /* 0x0000001f3f057899 */ /* 0x000fc80008011404 */
[----:B------:R-:W-:-:S03]  /*1530*/  ULEA.HI UR5, UR5, UR4, URZ, 0x5 ;  /* 0x0000000405057291 */ /* 0x000fc6000f8f283f */
[----:B------:R-:W-:Y:S01]  /*1540*/  UMOV UR4, URZ ;  /* 0x0000003f00047c82 */ /* 0x000fe20008000000 */
[----:B------:R-:W-:-:S03]  /*1550*/  USHF.R.S32.HI UR9, URZ, 0x5, UR5 ;  /* 0x000000053f097899 */ /* 0x000fc60008011405 */
[----:B------:R-:W-:-:S09]  /*1560*/  UMOV UR5, URZ ;  /* 0x0000003f00057c82 */ /* 0x000fd20008000000 */
.L_x_106:
[----:B01----:R-:W-:Y:S01]  /*1570*/  LOP3.LUT R8, R0, 0x80, RZ, 0xc0, !PT ;  /* 0x0000008000087812 */ /* 0x003fe200078ec0ff */
[----:B------:R-:W0:Y:S01]  /*1580*/  S2UR UR13, SR_CgaCtaId ;  /* 0x00000000000d79c3 */ /* 0x000e220000008800 */
[----:B------:R-:W-:Y:S01]  /*1590*/  UMOV UR12, 0x400 ;  /* 0x00000400000c7882 */ /* 0x000fe20000000000 */
[----:B------:R-:W-:Y:S01]  /*15a0*/  UMOV UR6, URZ ;  /* 0x0000003f00067c82 */ /* 0x000fe20008000000 */
[----:B------:R-:W-:Y:S01]  /*15b0*/  SHF.R.U32.HI R8, RZ, 0x7, R8 ;  /* 0x00000007ff087819 */ /* 0x000fe20000011608 */
[----:B------:R-:W-:Y:S01]  /*15c0*/  UMOV UR7, URZ ;  /* 0x0000003f00077c82 */ /* 0x000fe20008000000 */
[----:B------:R-:W-:Y:S01]  /*15d0*/  UMOV UR16, UR5 ;  /* 0x0000000500107c82 */ /* 0x000fe20008000000 */
[----:B------:R-:W-:Y:S01]  /*15e0*/  CS2R R20, SRZ ;  /* 0x0000000000147805 */ /* 0x000fe2000001ff00 */
[----:B---3--:R-:W-:Y:S01]  /*15f0*/  IMAD.MOV.U32 R13, RZ, RZ, RZ ;  /* 0x000000ffff0d7224 */ /* 0x008fe200078e00ff */
[----:B------:R-:W1:Y:S01]  /*1600*/  LDC R9, c[0x0][0x28c] ;  /* 0x0000a300ff097b82 */ /* 0x000e620000000800 */
[----:B------:R-:W3:Y:S01]  /*1610*/  SHFL.IDX PT, R8, R8, RZ, 0x1f ;  /* 0x00001fff08087589 */ /* 0x000ee200000e0000 */
[----:B------:R-:W-:-:S02]  /*1620*/  CS2R R22, SRZ ;  /* 0x0000000000167805 */ /* 0x000fc4000001ff00 */
[----:B------:R-:W-:Y:S02]  /*1630*/  CS2R R56, SRZ ;  /* 0x0000000000387805 */ /* 0x000fe4000001ff00 */
[----:B------:R-:W-:Y:S02]  /*1640*/  CS2R R58, SRZ ;  /* 0x00000000003a7805 */ /* 0x000fe4000001ff00 */
[----:B------:R-:W-:Y:S02]  /*1650*/  CS2R R60, SRZ ;  /* 0x00000000003c7805 */ /* 0x000fe4000001ff00 */
[----:B------:R-:W-:Y:S02]  /*1660*/  CS2R R62, SRZ ;  /* 0x00000000003e7805 */ /* 0x000fe4000001ff00 */
[----:B------:R-:W-:Y:S02]  /*1670*/  CS2R R64, SRZ ;  /* 0x0000000000407805 */ /* 0x000fe4000001ff00 */
[----:B------:R-:W-:-:S02]  /*1680*/  CS2R R66, SRZ ;  /* 0x0000000000427805 */ /* 0x000fc4000001ff00 */
[----:B------:R-:W-:Y:S02]  /*1690*/  CS2R R68, SRZ ;  /* 0x0000000000447805 */ /* 0x000fe4000001ff00 */
[----:B------:R-:W-:Y:S02]  /*16a0*/  CS2R R70, SRZ ;  /* 0x0000000000467805 */ /* 0x000fe4000001ff00 */
[----:B------:R-:W-:Y:S01]  /*16b0*/  CS2R R72, SRZ ;  /* 0x0000000000487805 */ /* 0x000fe2000001ff00 */
[----:B------:R-:W-:Y:S01]  /*16c0*/  IMAD.MOV.U32 R74, RZ, RZ, RZ ;  /* 0x000000ffff4a7224 */ /* 0x000fe200078e00ff */
[----:B------:R-:W-:Y:S02]  /*16d0*/  CS2R R76, SRZ ;  /* 0x00000000004c7805 */ /* 0x000fe4000001ff00 */
[----:B------:R-:W-:Y:S02]  /*16e0*/  CS2R R78, SRZ ;  /* 0x00000000004e7805 */ /* 0x000fe4000001ff00 */
[----:B------:R-:W-:-:S02]  /*16f0*/  CS2R R80, SRZ ;  /* 0x0000000000507805 */ /* 0x000fc4000001ff00 */
[----:B------:R-:W-:Y:S01]  /*1700*/  CS2R R82, SRZ ;  /* 0x0000000000527805 */ /* 0x000fe2000001ff00 */
[----:B------:R-:W-:Y:S01]  /*1710*/  IMAD.U32 R14, RZ, RZ, UR4 ;  /* 0x00000004ff0e7e24 */ /* 0x000fe2000f8e00ff */
[----:B------:R-:W-:Y:S02]  /*1720*/  CS2R R40, SRZ ;  /* 0x0000000000287805 */ /* 0x000fe4000001ff00 */
[----:B------:R-:W-:Y:S02]  /*1730*/  CS2R R42, SRZ ;  /* 0x00000000002a7805 */ /* 0x000fe4000001ff00 */
[----:B------:R-:W-:Y:S02]  /*1740*/  CS2R R44, SRZ ;  /* 0x00000000002c7805 */ /* 0x000fe4000001ff00 */
[----:B------:R-:W-:Y:S02]  /*1750*/  CS2R R46, SRZ ;  /* 0x00000000002e7805 */ /* 0x000fe4000001ff00 */
[----:B------:R-:W-:-:S02]  /*1760*/  CS2R R48, SRZ ;  /* 0x0000000000307805 */ /* 0x000fc4000001ff00 */
[----:B------:R-:W-:Y:S02]  /*1770*/  CS2R R50, SRZ ;  /* 0x0000000000327805 */ /* 0x000fe4000001ff00 */
[----:B-1----:R-:W-:Y:S02]  /*1780*/  ISETP.GE.AND P0, PT, R9, 0x1, PT ;  /* 0x000000010900780c */ /* 0x002fe40003f06270 */
[----:B------:R-:W-:Y:S02]  /*1790*/  CS2R R52, SRZ ;  /* 0x0000000000347805 */ /* 0x000fe4000001ff00 */
[----:B---3--:R-:W-:Y:S02]  /*17a0*/  R2UR UR8, R8 ;  /* 0x00000000080872ca */ /* 0x008fe400000e0000 */
[----:B------:R-:W-:Y:S02]  /*17b0*/  CS2R R54, SRZ ;  /* 0x0000000000367805 */ /* 0x000fe4000001ff00 */
[----:B------:R-:W-:-:S02]  /*17c0*/  CS2R R24, SRZ ;  /* 0x0000000000187805 */ /* 0x000fc4000001ff00 */
[----:B------:R-:W-:Y:S02]  /*17d0*/  CS2R R26, SRZ ;  /* 0x00000000001a7805 */ /* 0x000fe4000001ff00 */
[----:B------:R-:W-:Y:S02]  /*17e0*/  CS2R R28, SRZ ;  /* 0x00000000001c7805 */ /* 0x000fe4000001ff00 */
[----:B------:R-:W-:Y:S02]  /*17f0*/  CS2R R30, SRZ ;  /* 0x00000000001e7805 */ /* 0x000fe4000001ff00 */
[----:B------:R-:W-:Y:S02]  /*1800*/  CS2R R32, SRZ ;  /* 0x0000000000207805 */ /* 0x000fe4000001ff00 */
[----:B------:R-:W-:Y:S02]  /*1810*/  CS2R R34, SRZ ;  /* 0x0000000000227805 */ /* 0x000fe4000001ff00 */
[----:B------:R-:W-:-:S02]  /*1820*/  CS2R R36, SRZ ;  /* 0x0000000000247805 */ /* 0x000fc4000001ff00 */
[----:B------:R-:W-:Y:S01]  /*1830*/  CS2R R38, SRZ ;  /* 0x0000000000267805 */ /* 0x000fe2000001ff00 */
[----:B------:R-:W-:-:S04]  /*1840*/  ULEA.HI UR10, UR8, UR8, URZ, 0x1 ;  /* 0x00000008080a7291 */ /* 0x000fc8000f8f083f */
[----:B------:R-:W-:Y:S02]  /*1850*/  ULOP3.LUT UR11, UR10, 0x1ffffe, URZ, 0xc0, !UPT ;  /* 0x001ffffe0a0b7892 */ /* 0x000fe4000f8ec03f */
[----:B0-----:R-:W-:Y:S02]  /*1860*/  ULEA UR10, UR13, UR12, 0x18 ;  /* 0x0000000c0d0a7291 */ /* 0x001fe4000f8ec03f */
[----:B------:R-:W-:-:S03]  /*1870*/  UIADD3 UR11, UR8, -UR11, URZ ;  /* 0x8000000b080b7290 */ /* 0x000fc6000fffe03f */
[----:B------:R-:W-:Y:S01]  /*1880*/  UMOV UR8, URZ ;  /* 0x0000003f00087c82 */ /* 0x000fe20008000000 */
[----:B------:R-:W-:-:S04]  /*1890*/  ULEA UR11, UR11, UR10, 0xb ;  /* 0x0000000a0b0b7291 */ /* 0x000fc8000f8e583f */
[----:B------:R-:W-:-:S04]  /*18a0*/  UIADD3 UR11, UR11, 0x300, URZ ;  /* 0x000003000b0b7890 */ /* 0x000fc8000fffe03f */
[----:B------:R-:W-:-:S04]  /*18b0*/  USHF.R.U32.HI UR11, URZ, 0x4, UR11 ;  /* 0x000000043f0b7899 */ /* 0x000fc8000801160b */
[----:B------:R-:W-:Y:S01]  /*18c0*/  ULOP3.LUT UR11, UR11, 0x3fff, URZ, 0xc0, !UPT ;  /* 0x00003fff0b0b7892 */ /* 0x000fe2000f8ec03f */
[----:B------:R-:W-:Y:S11]  /*18d0*/  @!P0 BRA `(.L_x_18) ;  /* 0x00000004006c8947 */ /* 0x000ff60003800000 */
[----:B------:R-:W-:-:S13]  /*18e0*/  ISETP.NE.AND P1, PT, R84, 0x3, PT ;  /* 0x000000035400780c */ /* 0x000fda0003f25270 */
[----:B------:R-:W-:Y:S05]  /*18f0*/  @!P1 BRA `(.L_x_19) ;  /* 0x0000000000049947 */ /* 0x000fea0003800000 */
[----:B------:R-:W-:Y:S01]  /*1900*/  BPT.TRAP 0x1 ;  /* 0x000000040000795c */ /* 0x000fe20000300000 */
.L_x_19:
[----:B------:R-:W-:Y:S01]  /*1910*/  ULEA UR6, UR5, UR10, 0x3 ;  /* 0x0000000a05067291 */ /* 0x000fe2000f8e183f */
[----:B------:R-:W-:-:S05]  /*1920*/  IMAD.U32 R8, RZ, RZ, UR4 ;  /* 0x00000004ff087e24 */ /* 0x000fca000f8e00ff */
[----:B------:R-:W-:-:S04]  /*1930*/  SHF.L.U32 R8, R8, 0x1f, RZ ;  /* 0x0000001f08087819 */ /* 0x000fc800000006ff */
[----:B------:R0:W1:Y:S01]  /*1940*/  SYNCS.PHASECHK.TRANS64.TRYWAIT P0, [UR6], R8 ;  /* 0x00000008ff0075a7 */ /* 0x0000620008000146 */
[----:B------:R-:W-:Y:S05]  /*1950*/  @!P1 BRA `(.L_x_20) ;  /* 0x0000000000049947 */ /* 0x000fea0003800000 */
[----:B------:R-:W-:Y:S01]  /*1960*/  BPT.TRAP 0x1 ;  /* 0x000000040000795c */ /* 0x000fe20000300000 */
.L_x_20:
[----:B-1----:R-:W-:Y:S05]  /*1970*/  @P0 BRA `(.L_x_21) ;  /* 0x0000000000080947 */ /* 0x002fea0003800000 */
[----:B------:R-:W1:Y:S02]  /*1980*/  SYNCS.PHASECHK.TRANS64.TRYWAIT P0, [UR6], R8 ;  /* 0x00000008ff0075a7 */ /* 0x000e640008000146 */
[----:B-1----:R-:W-:Y:S05]  /*1990*/  @!P0 BRA `(.L_x_22) ;  /* 0x0000006000fc8947 */ /* 0x002fea0003800000 */
.L_x_21:
[----:B------:R-:W-:Y:S01]  /*19a0*/  UIADD3 UR6, UR10, 0x30300, URZ ;  /* 0x000303000a067890 */ /* 0x000fe2000fffe03f */
[----:B------:R-:W-:Y:S01]  /*19b0*/  WARPGROUP.ARRIVE ;  /* 0x00000000000079c5 */ /* 0x000fe20000000000 */
[----:B------:R-:W-:Y:S01]  /*19c0*/  ULOP3.LUT UR12, UR11, 0x10000, URZ, 0xfc, !UPT ;  /* 0x000100000b0c7892 */ /* 0x000fe2000f8efc3f */
[----:B------:R-:W-:Y:S01]  /*19d0*/  CS2R R20, SRZ ;  /* 0x0000000000147805 */ /* 0x000fe2000001ff00 */
[----:B------:R-:W-:Y:S01]  /*19e0*/  USHF.R.U32.HI UR7, URZ, 0x4, UR6 ;  /* 0x000000043f077899 */ /* 0x000fe20008011606 */
[----:B------:R-:W-:Y:S01]  /*19f0*/  IMAD.MOV.U32 R13, RZ, RZ, RZ ;  /* 0x000000ffff0d7224 */ /* 0x000fe200078e00ff */
[----:B------:R-:W-:Y:S01]  /*1a00*/  UIMAD UR12, UR5, 0x180, UR12 ;  /* 0x00000180050c78a4 */ /* 0x000fe2000f8e020c */
[----:B------:R-:W-:Y:S01]  /*1a10*/  CS2R R22, SRZ ;  /* 0x0000000000167805 */ /* 0x000fe2000001ff00 */
[----:B------:R-:W-:Y:S01]  /*1a20*/  ULOP3.LUT UR7, UR7, 0x3fff, URZ, 0xc0, !UPT ;  /* 0x00003fff07077892 */ /* 0x000fe2000f8ec03f */
[----:B------:R-:W-:Y:S01]  /*1a30*/  CS2R R56, SRZ ;  /* 0x0000000000387805 */ /* 0x000fe2000001ff00 */
[----:B------:R-:W-:Y:S01]  /*1a40*/  UMOV UR13, 0xc0000010 ;  /* 0xc0000010000d7882 */ /* 0x000fe20000000000 */
[----:B------:R-:W-:Y:S01]  /*1a50*/  UMOV UR15, 0xc0000010 ;  /* 0xc0000010000f7882 */ /* 0x000fe20000000000 */
[----:B------:R-:W-:Y:S01]  /*1a60*/  ULOP3.LUT UR7, UR7, 0x10000, URZ, 0xfc, !UPT ;  /* 0x0001000007077892 */ /* 0x000fe2000f8efc3f */
[----:B------:R-:W-:Y:S01]  /*1a70*/  CS2R R58, SRZ ;  /* 0x00000000003a7805 */ /* 0x000fe2000001ff00 */
[----:B------:R-:W-:Y:S01]  /*1a80*/  UMOV UR6, 0x1 ;  /* 0x0000000100067882 */ /* 0x000fe20000000000 */
[----:B------:R-:W-:Y:S01]  /*1a90*/  CS2R R60, SRZ ;  /* 0x00000000003c7805 */ /* 0x000fe2000001ff00 */
[----:B------:R-:W-:Y:S01]  /*1aa0*/  ULEA UR14, UR5, UR7, 0x6 ;  /* 0x00000007050e7291 */ /* 0x000fe2000f8e303f */
[----:B------:R-:W-:Y:S01]  /*1ab0*/  CS2R R62, SRZ ;  /* 0x00000000003e7805 */ /* 0x000fe2000001ff00 */
[----:B------:R-:W-:Y:S01]  /*1ac0*/  UIADD3 UR7, UR12, 0x100, URZ ;  /* 0x000001000c077890 */ /* 0x000fe2000fffe03f */
[----:B------:R-:W-:-:S02]  /*1ad0*/  CS2R R64, SRZ ;  /* 0x0000000000407805 */ /* 0x000fc4000001ff00 */
[----:B------:R-:W-:Y:S02]  /*1ae0*/  CS2R R66, SRZ ;  /* 0x0000000000427805 */ /* 0x000fe4000001ff00 */
[----:B------:R-:W-:Y:S02]  /*1af0*/  CS2R R68, SRZ ;  /* 0x0000000000447805 */ /* 0x000fe4000001ff00 */
[----:B------:R-:W-:Y:S02]  /*1b00*/  CS2R R70, SRZ ;  /* 0x0000000000467805 */ /* 0x000fe4000001ff00 */
[----:B------:R-:W-:Y:S01]  /*1b10*/  CS2R R72, SRZ ;  /* 0x0000000000487805 */ /* 0x000fe2000001ff00 */
[----:B------:R-:W-:Y:S01]  /*1b20*/  IMAD.MOV.U32 R74, RZ, RZ, RZ ;  /* 0x000000ffff4a7224 */ /* 0x000fe200078e00ff */
[----:B------:R-:W-:Y:S01]  /*1b30*/  QGMMA.64x32x32.F32.E4M3.E4M3 R40, gdesc[UR12], RZ, !UPT ;  /* 0x006000000c2879f3 */ /* 0x000fe2000c7008ff */
[----:B------:R-:W-:Y:S01]  /*1b40*/  UMOV UR12, UR7 ;  /* 0x00000007000c7c82 */ /* 0x000fe20008000000 */
[----:B------:R-:W-:Y:S01]  /*1b50*/  ULDC UR7, c[0x0][0x50c] ;  /* 0x0001430000077ab9 */ /* 0x000fe20000000800 */
[----:B------:R-:W-:Y:S01]  /*1b60*/  UMOV UR13, 0xc0000010 ;  /* 0xc0000010000d7882 */ /* 0x000fe20000000000 */
[----:B------:R-:W-:Y:S01]  /*1b70*/  UISETP.NE.AND UP0, UPT, UR7, 0x1, UPT ;  /* 0x000000010700788c */ /* 0x000fe2000bf05270 */
[----:B------:R-:W-:Y:S01]  /*1b80*/  QGMMA.64x32x32.F32.E4M3.E4M3 R24, gdesc[UR12], RZ, !UPT, gsb0 ;  /* 0x006000000c1879f3 */ /* 0x000fe2000c0008ff */
[----:B------:R-:W-:-:S02]  /*1b90*/  CS2R R76, SRZ ;  /* 0x00000000004c7805 */ /* 0x000fc4000001ff00 */
[----:B------:R-:W-:Y:S01]  /*1ba0*/  CS2R R78, SRZ ;  /* 0x00000000004e7805 */ /* 0x000fe2000001ff00 */
[----:B------:R-:W-:Y:S01]  /*1bb0*/  USEL UR7, URZ, 0x1, UP0 ;  /* 0x000000013f077887 */ /* 0x000fe20008000000 */
[----:B------:R-:W-:Y:S02]  /*1bc0*/  CS2R R80, SRZ ;  /* 0x0000000000507805 */ /* 0x000fe4000001ff00 */
[----:B------:R-:W-:-:S03]  /*1bd0*/  CS2R R82, SRZ ;  /* 0x0000000000527805 */ /* 0x000fc6000001ff00 */
[----:B------:R-:W-:-:S13]  /*1be0*/  ISETP.NE.AND P0, PT, RZ, UR7, PT ;  /* 0x00000007ff007c0c */ /* 0x000fda000bf05270 */
[----:B------:R-:W-:Y:S05]  /*1bf0*/  @!P0 BRA `(.L_x_23) ;  /* 0x0000000000888947 */ /* 0x000fea0003800000 */
[----:B------:R-:W-:Y:S02]  /*1c00*/  WARPGROUP.DEPBAR.LE gsb0, 0x0 ;  /* 0x00008000000079c5 */ /* 0x000fe40000010000 */
[----:B------:R-:W-:-:S01]  /*1c10*/  FADD R83, RZ, R40 ;  /* 0x00000028ff537221 */ /* 0x000fc20000000000 */
[----:B------:R-:W-:Y:S01]  /*1c20*/  FADD R82, RZ, R41 ;  /* 0x00000029ff527221 */ /* 0x000fe20000000000 */
        /* <DEDUP_REMOVED lines=30> */
[----:B------:R-:W-:-:S06]  /*1e10*/  UMOV UR6, URZ ;  /* 0x0000003f00067c82 */ /* 0x000fcc0008000000 */
.L_x_23:
[----:B------:R-:W-:-:S04]  /*1e20*/  UIADD3 UR16, UR5, 0x1, URZ ;  /* 0x0000000105107890 */ /* 0x000fc8000fffe03f */
[----:B------:R-:W-:-:S04]  /*1e30*/  UISETP.NE.AND UP0, UPT, UR16, 0x20, UPT ;  /* 0x000000201000788c */ /* 0x000fc8000bf05270 */
[----:B------:R-:W-:Y:S02]  /*1e40*/  USEL UR8, URZ, 0x1, UP0 ;  /* 0x000000013f087887 */ /* 0x000fe40008000000 */
[----:B------:R-:W-:Y:S02]  /*1e50*/  USEL UR16, UR16, URZ, UP0 ;  /* 0x0000003f10107287 */ /* 0x000fe40008000000 */
[----:B------:R-:W-:-:S06]  /*1e60*/  ULOP3.LUT UR8, UR4, UR8, URZ, 0x3c, !UPT ;  /* 0x0000000804087292 */ /* 0x000fcc000f8e3c3f */
[----:B------:R-:W-:Y:S01]  /*1e70*/  IMAD.U32 R14, RZ, RZ, UR8 ;  /* 0x00000008ff0e7e24 */ /* 0x000fe2000f8e00ff */
[----:B------:R-:W-:-:S06]  /*1e80*/  UMOV UR8, 0x1 ;  /* 0x0000000100087882 */ /* 0x000fcc0000000000 */
.L_x_18:
[----:B------:R-:W-:-:S04]  /*1e90*/  UISETP.LT.AND UP0, UPT, UR9, 0x1, UPT ;  /* 0x000000010900788c */ /* 0x000fc8000bf01270 */
[----:B------:R-:W-:-:S04]  /*1ea0*/  USEL UR12, UR9, 0x1, UP0 ;  /* 0x00000001090c7887 */ /* 0x000fc80008000000 */
[----:B------:R-:W-:-:S04]  /*1eb0*/  UIADD3 UR12, UR9, -UR12, URZ ;  /* 0x8000000c090c7290 */ /* 0x000fc8000fffe03f */
[----:B------:R-:W-:-:S06]  /*1ec0*/  UISETP.GE.AND UP0, UPT, UR12, 0x1, UPT ;  /* 0x000000010c00788c */ /* 0x000fcc000bf06270 */
[----:B------:R-:W-:-:S13]  /*1ed0*/  PLOP3.LUT P0, PT, PT, PT, UP0, 0x80, 0x0 ;  /* 0x000000000000781c */ /* 0x000fda0003f0f008 */
[----:B------:R-:W-:Y:S05]  /*1ee0*/  @!P0 BRA `(.L_x_24) ;  /* 0x0000000400848947 */ /* 0x000fea0003800000 */
[----:B01----:R-:W-:Y:S01]  /*1ef0*/  IMAD.U32 R8, RZ, RZ, UR12 ;  /* 0x0000000cff087e24 */ /* 0x003fe2000f8e00ff */
[----:B------:R-:W-:Y:S01]  /*1f00*/  ULDC UR17, c[0x0][0x50c] ;  /* 0x0001430000117ab9 */ /* 0x000fe20000000800 */
[----:B------:R-:W-:-:S07]  /*1f10*/  IMAD.U32 R9, RZ, RZ, UR5 ;  /* 0x00000005ff097e24 */ /* 0x000fce000f8e00ff */
.L_x_32:
[----:B------:R-:W-:-:S13]  /*1f20*/  ISETP.NE.AND P1, PT, R84, 0x3, PT ;  /* 0x000000035400780c */ /* 0x000fda0003f25270 */
[----:B------:R-:W-:Y:S05]  /*1f30*/  @!P1 BRA `(.L_x_25) ;  /* 0x0000000000049947 */ /* 0x000fea0003800000 */
[----:B------:R-:W-:Y:S01]  /*1f40*/  BPT.TRAP 0x1 ;  /* 0x000000040000795c */ /* 0x000fe20000300000 */
.L_x_25:
[----:B------:R-:W0:Y:S01]  /*1f50*/  S2UR UR12, SR_CgaCtaId ;  /* 0x00000000000c79c3 */ /* 0x000e220000008800 */
[----:B------:R-:W-:Y:S01]  /*1f60*/  UMOV UR10, 0x400 ;  /* 0x00000400000a7882 */ /* 0x000fe20000000000 */
[----:B------:R-:W-:Y:S01]  /*1f70*/  SHF.L.U32 R10, R14, 0x1f, RZ ;  /* 0x0000001f0e0a7819 */ /* 0x000fe200000006ff */
[----:B0-----:R-:W-:-:S04]  /*1f80*/  ULEA UR10, UR12, UR10, 0x18 ;  /* 0x0000000a0c0a7291 */ /* 0x001fc8000f8ec03f */
[----:B------:R-:W-:-:S09]  /*1f90*/  ULEA UR12, UR16, UR10, 0x3 ;  /* 0x0000000a100c7291 */ /* 0x000fd2000f8e183f */
[----:B------:R0:W1:Y:S01]  /*1fa0*/  SYNCS.PHASECHK.TRANS64.TRYWAIT P0, [UR12], R10 ;  /* 0x0000000aff0075a7 */ /* 0x000062000800014c */
[----:B------:R-:W-:Y:S05]  /*1fb0*/  @!P1 BRA `(.L_x_26) ;  /* 0x0000000000049947 */ /* 0x000fea0003800000 */
[----:B------:R-:W-:Y:S01]  /*1fc0*/  BPT.TRAP 0x1 ;  /* 0x000000040000795c */ /* 0x000fe20000300000 */
.L_x_26:
[----:B-1----:R-:W-:Y:S05]  /*1fd0*/  @P0 BRA `(.L_x_27) ;  /* 0x0000000000080947 */ /* 0x002fea0003800000 */
[----:B------:R-:W1:Y:S02]  /*1fe0*/  SYNCS.PHASECHK.TRANS64.TRYWAIT P0, [UR12], R10 ;  /* 0x0000000aff0075a7 */ /* 0x000e64000800014c */
[----:B-1----:R-:W-:Y:S05]  /*1ff0*/  @!P0 BRA `(.L_x_28) ;  /* 0x0000005c007c8947 */ /* 0x002fea0003800000 */
.L_x_27:
[----:B------:R-:W-:Y:S01]  /*2000*/  UIADD3 UR12, UR10, 0x30300, URZ ;  /* 0x000303000a0c7890 */ /* 0x000fe2000fffe03f */
[----:B------:R-:W-:Y:S01]  /*2010*/  WARPGROUP.ARRIVE ;  /* 0x00000000000079c5 */ /* 0x000fe20000000000 */
[----:B------:R-:W-:Y:S02]  /*2020*/  UISETP.NE.AND UP0, UPT, UR7, URZ, UPT ;  /* 0x0000003f0700728c */ /* 0x000fe4000bf05270 */
[----:B------:R-:W-:Y:S02]  /*2030*/  USHF.R.U32.HI UR12, URZ, 0x4, UR12 ;  /* 0x000000043f0c7899 */ /* 0x000fe4000801160c */
[----:B------:R-:W-:Y:S02]  /*2040*/  USEL UR8, UR8, URZ, !UP0 ;  /* 0x0000003f08087287 */ /* 0x000fe4000c000000 */
[----:B------:R-:W-:Y:S02]  /*2050*/  ULOP3.LUT UR7, UR12, 0x3fff, URZ, 0xc0, !UPT ;  /* 0x00003fff0c077892 */ /* 0x000fe4000f8ec03f */
[----:B------:R-:W-:-:S02]  /*2060*/  ULOP3.LUT UR12, UR11, 0x10000, URZ, 0xfc, !UPT ;  /* 0x000100000b0c7892 */ /* 0x000fc4000f8efc3f */
[----:B------:R-:W-:Y:S02]  /*2070*/  ULOP3.LUT UR7, UR7, 0x10000, URZ, 0xfc, !UPT ;  /* 0x0001000007077892 */ /* 0x000fe4000f8efc3f */
[----:B------:R-:W-:Y:S02]  /*2080*/  UISETP.NE.U32.AND UP0, UPT, UR8, URZ, UPT ;  /* 0x0000003f0800728c */ /* 0x000fe4000bf05070 */
[----:B------:R-:W-:Y:S02]  /*2090*/  UIMAD UR12, UR16, 0x180, UR12 ;  /* 0x00000180100c78a4 */ /* 0x000fe4000f8e020c */
[----:B------:R-:W-:Y:S02]  /*20a0*/  ULEA UR14, UR16, UR7, 0x6 ;  /* 0x00000007100e7291 */ /* 0x000fe4000f8e303f */
[----:B------:R-:W-:Y:S01]  /*20b0*/  UIADD3 UR7, UR12, 0x100, URZ ;  /* 0x000001000c077890 */ /* 0x000fe2000fffe03f */
[----:B------:R-:W-:Y:S01]  /*20c0*/  UMOV UR13, 0xc0000010 ;  /* 0xc0000010000d7882 */ /* 0x000fe20000000000 */
[----:B------:R-:W-:Y:S01]  /*20d0*/  UMOV UR15, 0xc0000010 ;  /* 0xc0000010000f7882 */ /* 0x000fe20000000000 */
[----:B------:R-:W-:-:S04]  /*20e0*/  UIADD3 UR6, UR6, 0x1, URZ ;  /* 0x0000000106067890 */ /* 0x000fc8000fffe03f */
[----:B------:R-:W-:Y:S01]  /*20f0*/  QGMMA.64x32x32.F32.E4M3.E4M3 R40, gdesc[UR12], R40, UP0 ;  /* 0x006000000c2879f3 */ /* 0x000fe2000bf00828 */
[----:B------:R-:W-:Y:S01]  /*2100*/  UMOV UR12, UR7 ;  /* 0x00000007000c7c82 */ /* 0x000fe20008000000 */
[----:B------:R-:W-:Y:S02]  /*2110*/  UMOV UR13, 0xc0000010 ;  /* 0xc0000010000d7882 */ /* 0x000fe40000000000 */
[----:B------:R-:W-:Y:S01]  /*2120*/  QGMMA.64x32x32.F32.E4M3.E4M3 R24, gdesc[UR12], R24, UP0, gsb0 ;  /* 0x006000000c1879f3 */ /* 0x000fe2000b800818 */
[----:B------:R-:W-:-:S04]  /*2130*/  UISETP.NE.AND UP0, UPT, UR6, UR17, UPT ;  /* 0x000000110600728c */ /* 0x000fc8000bf05270 */
[----:B------:R-:W-:-:S06]  /*2140*/  USEL UR7, URZ, 0x1, UP0 ;  /* 0x000000013f077887 */ /* 0x000fcc0008000000 */
[----:B------:R-:W-:Y:S01]  /*2150*/  ISETP.NE.AND P0, PT, RZ, UR7, PT ;  /* 0x00000007ff007c0c */ /* 0x000fe2000bf05270 */
[----:B------:R-:W-:-:S12]  /*2160*/  WARPGROUP.DEPBAR.LE gsb0, 0x1 ;  /* 0x00008000000079c5 */ /* 0x000fd80000010100 */
[----:B------:R-:W-:Y:S05]  /*2170*/  @!P0 BRA `(.L_x_29) ;  /* 0x0000000000888947 */ /* 0x000fea0003800000 */
[----:B------:R-:W-:Y:S02]  /*2180*/  WARPGROUP.DEPBAR.LE gsb0, 0x0 ;  /* 0x00008000000079c5 */ /* 0x000fe40000010000 */
[----:B------:R-:W-:-:S01]  /*2190*/  FADD R83, R40, R83 ;  /* 0x0000005328537221 */ /* 0x000fc20000000000 */
[----:B------:R-:W-:Y:S01]  /*21a0*/  FADD R82, R41, R82 ;  /* 0x0000005229527221 */ /* 0x000fe20000000000 */
        /* <DEDUP_REMOVED lines=30> */
[----:B------:R-:W-:-:S06]  /*2390*/  UMOV UR6, URZ ;  /* 0x0000003f00067c82 */ /* 0x000fcc0008000000 */
.L_x_29:
[----:B------:R-:W-:Y:S05]  /*23a0*/  @!P1 BRA `(.L_x_30) ;  /* 0x0000000000049947 */ /* 0x000fea0003800000 */
[----:B------:R-:W-:Y:S01]  /*23b0*/  BPT.TRAP 0x1 ;  /* 0x000000040000795c */ /* 0x000fe20000300000 */
.L_x_30:
[----:B------:R-:W-:-:S13]  /*23c0*/  ISETP.NE.AND P0, PT, R6, RZ, PT ;  /* 0x000000ff0600720c */ /* 0x000fda0003f05270 */
[----:B01----:R-:W-:-:S05]  /*23d0*/  @P0 LEA R10, R9, UR10, 0x3 ;  /* 0x0000000a090a0c11 */ /* 0x003fca000f8e18ff */
[----:B------:R-:W-:-:S05]  /*23e0*/  @P0 VIADD R10, R10, 0x100 ;  /* 0x000001000a0a0836 */ /* 0x000fca0000000000 */
[----:B------:R-:W-:-:S04]  /*23f0*/  @P0 PRMT R10, R3, 0x654, R10 ;  /* 0x00000654030a0816 */ /* 0x000fc8000000000a */
[----:B------:R0:W-:Y:S01]  /*2400*/  @P0 SYNCS.ARRIVE.TRANS64.RED.A1T0 RZ, [R10+URZ], RZ ;  /* 0x000000ff0aff09a7 */ /* 0x0001e2000810043f */
[----:B------:R-:W-:-:S13]  /*2410*/  ISETP.GT.U32.AND P0, PT, R2, 0x1, PT ;  /* 0x000000010200780c */ /* 0x000fda0003f04070 */
[----:B0-----:R-:W-:Y:S05]  /*2420*/  @P0 BRA `(.L_x_31) ;  /* 0x0000000000040947 */ /* 0x001fea0003800000 */
[----:B------:R-:W-:Y:S01]  /*2430*/  BPT.TRAP 0x1 ;  /* 0x000000040000795c */ /* 0x000fe20000300000 */
.L_x_31:
[----:B------:R-:W-:Y:S01]  /*2440*/  UIADD3 UR16, UR16, 0x1, URZ ;  /* 0x0000000110107890 */ /* 0x000fe2000fffe03f */
[C---:B------:R-:W-:Y:S01]  /*2450*/  ISETP.GT.AND P1, PT, R8.reuse, 0x1, PT ;  /* 0x000000010800780c */ /* 0x040fe20003f24270 */
[----:B------:R-:W-:Y:S02]  /*2460*/  VIADD R9, R9, 0x1 ;  /* 0x0000000109097836 */ /* 0x000fe40000000000 */
[----:B------:R-:W-:Y:S01]  /*2470*/  UISETP.NE.AND UP0, UPT, UR16, 0x20, UPT ;  /* 0x000000201000788c */ /* 0x000fe2000bf05270 */
[----:B------:R-:W-:Y:S02]  /*2480*/  VIADD R8, R8, 0xffffffff ;  /* 0xffffffff08087836 */ /* 0x000fe40000000000 */
[C---:B------:R-:W-:Y:S01]  /*2490*/  ISETP.NE.AND P0, PT, R9.reuse, 0x20, PT ;  /* 0x000000200900780c */ /* 0x040fe20003f05270 */
[----:B------:R-:W-:Y:S02]  /*24a0*/  USEL UR8, URZ, 0x1, UP0 ;  /* 0x000000013f087887 */ /* 0x000fe40008000000 */
[----:B------:R-:W-:Y:S01]  /*24b0*/  USEL UR16, UR16, URZ, UP0 ;  /* 0x0000003f10107287 */ /* 0x000fe20008000000 */
[----:B------:R-:W-:-:S03]  /*24c0*/  SEL R9, R9, RZ, P0 ;  /* 0x000000ff09097207 */ /* 0x000fc60000000000 */
[----:B------:R-:W-:Y:S01]  /*24d0*/  LOP3.LUT R14, R14, UR8, RZ, 0x3c, !PT ;  /* 0x000000080e0e7c12 */ /* 0x000fe2000f8e3cff */
[----:B------:R-:W-:Y:S01]  /*24e0*/  UMOV UR8, 0x1 ;  /* 0x0000000100087882 */ /* 0x000fe20000000000 */
[----:B------:R-:W-:Y:S06]  /*24f0*/  @P1 BRA `(.L_x_32) ;  /* 0xfffffff800881947 */ /* 0x000fec000383ffff */
.L_x_24:
[----:B------:R-:W-:Y:S01]  /*2500*/  UISETP.NE.AND UP0, UPT, UR6, URZ, UPT ;  /* 0x0000003f0600728c */ /* 0x000fe2000bf05270 */
[----:B01----:R-:W0:Y:S03]  /*2510*/  LDC R8, c[0x0][0x28c] ;  /* 0x0000a300ff087b82 */ /* 0x003e260000000800 */
[----:B------:R-:W-:-:S06]  /*2520*/  USEL UR6, URZ, 0x1, !UP0 ;  /* 0x000000013f067887 */ /* 0x000fcc000c000000 */
[----:B------:R-:W-:Y:S02]  /*2530*/  ISETP.NE.AND P0, PT, RZ, UR6, PT ;  /* 0x00000006ff007c0c */ /* 0x000fe4000bf05270 */
[----:B0-----:R-:W-:-:S11]  /*2540*/  ISETP.GE.AND P1, PT, R8, 0x1, PT ;  /* 0x000000010800780c */ /* 0x001fd60003f26270 */
[----:B------:R-:W-:Y:S05]  /*2550*/  @!P0 BRA `(.L_x_33) ;  /* 0x0000000000848947 */ /* 0x000fea0003800000 */
[----:B------:R-:W-:Y:S02]  /*2560*/  WARPGROUP.DEPBAR.LE gsb0, 0x0 ;  /* 0x00008000000079c5 */ /* 0x000fe40000010000 */
[----:B------:R-:W-:Y:S01]  /*2570*/  FADD R83, R40, R83 ;  /* 0x0000005328537221 */ /* 0x000fe20000000000 */
        /* <DEDUP_REMOVED lines=30> */
[----:B------:R-:W-:-:S07]  /*2760*/  FADD R20, R20, R39 ;  /* 0x0000002714147221 */ /* 0x000fce0000000000 */
.L_x_33:
[----:B------:R-:W-:Y:S02]  /*2770*/  WARPGROUP.DEPBAR.LE gsb0, 0x0 ;  /* 0x00008000000079c5 */ /* 0x000fe40000010000 */
[----:B------:R-:W-:Y:S05]  /*2780*/  @!P1 BRA `(.L_x_34) ;  /* 0x0000000000489947 */ /* 0x000fea0003800000 */
[----:B------:R-:W-:-:S13]  /*2790*/  ISETP.NE.AND P0, PT, R84, 0x3, PT ;  /* 0x000000035400780c */ /* 0x000fda0003f05270 */
[----:B------:R-:W-:Y:S05]  /*27a0*/  @!P0 BRA `(.L_x_35) ;  /* 0x0000000000048947 */ /* 0x000fea0003800000 */
[----:B------:R-:W-:Y:S01]  /*27b0*/  BPT.TRAP 0x1 ;  /* 0x000000040000795c */ /* 0x000fe20000300000 */
.L_x_35:
[----:B------:R-:W-:Y:S01]  /*27c0*/  ISETP.NE.AND P0, PT, R6, RZ, PT ;  /* 0x000000ff0600720c */ /* 0x000fe20003f05270 */
[----:B------:R-:W-:Y:S01]  /*27d0*/  UISETP.LT.AND UP1, UPT, UR9, 0x1, UPT ;  /* 0x000000010900788c */ /* 0x000fe2000bf21270 */
[----:B------:R-:W-:-:S11]  /*27e0*/  IMAD.U32 R9, RZ, RZ, UR10 ;  /* 0x0000000aff097e24 */ /* 0x000fd6000f8e00ff */
[----:B------:R-:W-:-:S05]  /*27f0*/  VOTEU.ANY UP0, P0 ;  /* 0x00000000003f7886 */ /* 0x000fca0000000100 */
[----:B------:R-:W-:-:S04]  /*2800*/  @UP0 USEL UR6, UR9, 0x1, UP1 ;  /* 0x0000000109060887 */ /* 0x000fc80008800000 */
[----:B------:R-:W-:-:S06]  /*2810*/  @UP0 UIADD3 UR6, UR5, UR9, -UR6 ;  /* 0x0000000905060290 */ /* 0x000fcc000fffe806 */
[----:B------:R-:W-:-:S04]  /*2820*/  IMAD.U32 R8, RZ, RZ, UR6 ;  /* 0x00000006ff087e24 */ /* 0x000fc8000f8e00ff */
[----:B------:R-:W-:-:S05]  /*2830*/  @P0 IMAD.SHL.U32 R8, R8, 0x8, RZ ;  /* 0x0000000808080824 */ /* 0x000fca00078e00ff */
[----:B------:R-:W-:-:S04]  /*2840*/  @P0 LOP3.LUT R8, R8, 0xf8, RZ, 0xc0, !PT ;  /* 0x000000f808080812 */ /* 0x000fc800078ec0ff */
[----:B------:R-:W-:-:S04]  /*2850*/  @P0 IADD3 R8, R9, 0x100, R8 ;  /* 0x0000010009080810 */ /* 0x000fc80007ffe008 */
[----:B------:R-:W-:-:S04]  /*2860*/  @P0 PRMT R8, R3, 0x654, R8 ;  /* 0x0000065403080816 */ /* 0x000fc80000000008 */
[----:B------:R0:W-:Y:S01]  /*2870*/  @P0 SYNCS.ARRIVE.TRANS64.RED.A1T0 RZ, [R8+URZ], RZ ;  /* 0x000000ff08ff09a7 */ /* 0x0001e2000810043f */
[----:B------:R-:W-:-:S13]  /*2880*/  ISETP.GT.U32.AND P0, PT, R2, 0x1, PT ;  /* 0x000000010200780c */ /* 0x000fda0003f04070 */
[----:B0-----:R-:W-:Y:S05]  /*2890*/  @P0 BRA `(.L_x_34) ;  /* 0x0000000000040947 */ /* 0x001fea0003800000 */
[----:B------:R-:W-:Y:S01]  /*28a0*/  BPT.TRAP 0x1 ;  /* 0x000000040000795c */ /* 0x000fe20000300000 */
.L_x_34:
[----:B------:R-:W0:Y:S01]  /*28b0*/  LDC R14, c[0x0][0x288] ;  /* 0x0000a200ff0e7b82 */ /* 0x000e220000000800 */
[----:B------:R-:W-:Y:S01]  /*28c0*/  IMAD.SHL.U32 R31, R16, 0x20, RZ ;  /* 0x00000020101f7824 */ /* 0x000fe200078e00ff */
[--C-:B------:R-:W-:Y:S01]  /*28d0*/  SHF.R.U32.HI R8, RZ, 0x7, R0.reuse ;  /* 0x00000007ff087819 */ /* 0x100fe20000011600 */
[----:B------:R-:W-:Y:S01]  /*28e0*/  IMAD R32, R15, 0xc0, RZ ;  /* 0x000000c00f207824 */ /* 0x000fe200078e02ff */
[----:B------:R-:W-:Y:S01]  /*28f0*/  SHF.R.U32.HI R9, RZ, 0x2, R0 ;  /* 0x00000002ff097819 */ /* 0x000fe20000011600 */
[----:B------:R-:W-:Y:S01]  /*2900*/  ULDC UR6, c[0x0][0x284] ;  /* 0x0000a10000067ab9 */ /* 0x000fe20000000800 */
[C---:B------:R-:W-:Y:S01]  /*2910*/  LOP3.LUT R10, R0.reuse, 0x60, RZ, 0xc0, !PT ;  /* 0x00000060000a7812 */ /* 0x040fe200078ec0ff */
[----:B------:R-:W-:Y:S01]  /*2920*/  IMAD.SHL.U32 R24, R0, 0x2, RZ ;  /* 0x0000000200187824 */ /* 0x000fe200078e00ff */
[----:B------:R-:W-:Y:S01]  /*2930*/  LOP3.LUT R8, R8, 0x1, RZ, 0xc0, !PT ;  /* 0x0000000108087812 */ /* 0x000fe200078ec0ff */
[----:B------:R-:W-:Y:S01]  /*2940*/  IMAD.MOV.U32 R19, RZ, RZ, RZ ;  /* 0x000000ffff137224 */ /* 0x000fe200078e00ff */
[----:B------:R-:W-:Y:S01]  /*2950*/  LOP3.LUT R9, R9, 0x7, RZ, 0xc0, !PT ;  /* 0x0000000709097812 */ /* 0x000fe200078ec0ff */
[----:B------:R-:W-:Y:S01]  /*2960*/  IMAD.MOV.U32 R30, RZ, RZ, -0x1 ;  /* 0xffffffffff1e7424 */ /* 0x000fe200078e00ff */
[----:B------:R-:W-:Y:S01]  /*2970*/  SHF.R.U32.HI R10, RZ, 0x1, R10 ;  /* 0x00000001ff0a7819 */ /* 0x000fe2000001160a */
[----:B------:R-:W-:Y:S01]  /*2980*/  IMAD.SHL.U32 R18, R8, 0x40, RZ ;  /* 0x0000004008127824 */ /* 0x000fe200078e00ff */
[----:B------:R-:W-:-:S02]  /*2990*/  LOP3.LUT R11, R0, 0x3, RZ, 0xc0, !PT ;  /* 0x00000003000b7812 */ /* 0x000fc400078ec0ff */
[-CC-:B------:R-:W-:Y:S02]  /*29a0*/  IADD3 R17, RZ, -R10.reuse, -R9.reuse ;  /* 0x8000000aff117210 */ /* 0x180fe40007ffe809 */
[----:B------:R-:W-:Y:S02]  /*29b0*/  LOP3.LUT R9, R18, 0x40, R9, 0xe2, !PT ;  /* 0x0000004012097812 */ /* 0x000fe400078ee209 */
[----:B------:R-:W-:Y:S01]  /*29c0*/  LOP3.LUT R24, R31, 0x6, R24, 0xf8, !PT ;  /* 0x000000061f187812 */ /* 0x000fe200078ef818 */
[----:B------:R-:W-:Y:S01]  /*29d0*/  IMAD R17, R8, -0x40, R17 ;  /* 0xffffffc008117824 */ /* 0x000fe200078e0211 */
[----:B------:R-:W-:Y:S02]  /*29e0*/  LOP3.LUT R18, R9, R10, RZ, 0xfc, !PT ;  /* 0x0000000a09127212 */ /* 0x000fe400078efcff */
[----:B0-----:R-:W-:Y:S01]  /*29f0*/  ISETP.GE.AND P0, PT, R31, R14, PT ;  /* 0x0000000e1f00720c */ /* 0x001fe20003f06270 */
[----:B------:R-:W-:Y:S02]  /*2a00*/  IMAD R8, R11, -0x2, R14 ;  /* 0xfffffffe0b087824 */ /* 0x000fe400078e020e */
[----:B------:R-:W-:Y:S01]  /*2a10*/  IMAD.WIDE R18, R15, 0xc0, R18 ;  /* 0x000000c00f127825 */ /* 0x000fe200078e0212 */
[----:B------:R-:W-:-:S02]  /*2a20*/  ISETP.GE.OR P0, PT, R32, UR6, P0 ;  /* 0x0000000620007c0c */ /* 0x000fc40008706670 */
[----:B------:R-:W-:Y:S01]  /*2a30*/  IADD3 R32, -R32, UR6, R17 ;  /* 0x0000000620207c10 */ /* 0x000fe2000fffe111 */
[----:B------:R-:W-:-:S10]  /*2a40*/  IMAD.IADD R31, R8, 0x1, -R31 ;  /* 0x00000001081f7824 */ /* 0x000fd400078e0a1f */
[----:B------:R-:W-:Y:S05]  /*2a50*/  @P0 BRA `(.L_x_36) ;  /* 0x0000002400a00947 */ /* 0x000fea0003800000 */
[----:B------:R-:W0:Y:S01]  /*2a60*/  LDC.64 R28, c[0x0][0x5c8] ;  /* 0x00017200ff1c7b82 */ /* 0x000e220000000a00 */
[----:B------:R-:W-:Y:S01]  /*2a70*/  SHF.R.S32.HI R27, RZ, 0x1f, R75 ;  /* 0x0000001fff1b7819 */ /* 0x000fe2000001144b */
[----:B------:R-:W-:Y:S01]  /*2a80*/  ULDC.64 UR6, c[0x0][0x5d0] ;  /* 0x0001740000067ab9 */ /* 0x000fe20000000a00 */
[----:B------:R-:W-:Y:S01]  /*2a90*/  SHF.R.S32.HI R25, RZ, 0x1f, R24 ;  /* 0x0000001fff197819 */ /* 0x000fe20000011418 */
[----:B------:R-:W-:Y:S02]  /*2aa0*/  BSSY B0, `(.L_x_36) ;  /* 0x0000263000007945 */ /* 0x000fe40003800000 */
[----:B------:R-:W-:-:S04]  /*2ab0*/  IMAD R8, R27, UR6, RZ ;  /* 0x000000061b087c24 */ /* 0x000fc8000f8e02ff */
[C---:B------:R-:W-:Y:S02]  /*2ac0*/  IMAD R11, R75.reuse, UR7, R8 ;  /* 0x000000074b0b7c24 */ /* 0x040fe4000f8e0208 */
[----:B------:R-:W-:Y:S01]  /*2ad0*/  IMAD.WIDE.U32 R8, R75, UR6, R24 ;  /* 0x000000064b087c25 */ /* 0x000fe2000f8e0018 */
[----:B------:R-:W-:-:S03]  /*2ae0*/  ULDC.64 UR6, c[0x0][0x5c0] ;  /* 0x0001700000067ab9 */ /* 0x000fc60000000a00 */
[----:B------:R-:W-:Y:S02]  /*2af0*/  IMAD.IADD R9, R9, 0x1, R11 ;  /* 0x0000000109097824 */ /* 0x000fe400078e020b */
[-C--:B0-----:R-:W-:Y:S01]  /*2b00*/  IMAD R10, R19, R28.reuse, RZ ;  /* 0x0000001c130a7224 */ /* 0x081fe200078e02ff */
[----:B------:R-:W-:Y:S01]  /*2b10*/  SHF.L.U64.HI R26, R28, 0x3, R29 ;  /* 0x000000031c1a7819 */ /* 0x000fe2000001021d */
[----:B------:R-:W-:-:S04]  /*2b20*/  IMAD.WIDE.U32 R14, R18, R28, R8 ;  /* 0x0000001c120e7225 */ /* 0x000fc800078e0008 */
[----:B------:R-:W-:Y:S01]  /*2b30*/  IMAD R11, R18, R29, R10 ;  /* 0x0000001d120b7224 */ /* 0x000fe200078e020a */
[----:B------:R-:W-:Y:S01]  /*2b40*/  IADD3 R16, P2, R14, UR6, RZ ;  /* 0x000000060e107c10 */ /* 0x000fe2000ff5e0ff */
[C---:B------:R-:W-:Y:S01]  /*2b50*/  IMAD.SHL.U32 R9, R28.reuse, 0x8, RZ ;  /* 0x000000081c097824 */ /* 0x040fe200078e00ff */
[----:B------:R-:W-:Y:S01]  /*2b60*/  LEA R10, P3, R28, R14, 0x7 ;  /* 0x0000000e1c0a7211 */ /* 0x000fe200078638ff */
[----:B------:R-:W-:-:S03]  /*2b70*/  IMAD.IADD R15, R15, 0x1, R11 ;  /* 0x000000010f0f7824 */ /* 0x000fc600078e020b */
[----:B------:R-:W-:Y:S02]  /*2b80*/  IADD3 R14, P1, P0, R14, UR6, R9 ;  /* 0x000000060e0e7c10 */ /* 0x000fe4000f83e009 */
[----:B------:R-:W-:Y:S02]  /*2b90*/  IADD3.X R17, R15, UR7, RZ, P2, !PT ;  /* 0x000000070f117c10 */ /* 0x000fe400097fe4ff */
[----:B----45:R-:W-:Y:S02]  /*2ba0*/  FSETP.NEU.AND P2, PT, R12, RZ, PT ;  /* 0x000000ff0c00720b */ /* 0x030fe40003f4d000 */
[----:B------:R-:W-:Y:S02]  /*2bb0*/  LEA.HI.X R11, R28, R15, R29, 0x7, P3 ;  /* 0x0000000f1c0b7211 */ /* 0x000fe400018f3c1d */
[C---:B------:R-:W-:Y:S02]  /*2bc0*/  IADD3 R8, P3, R10.reuse, UR6, RZ ;  /* 0x000000060a087c10 */ /* 0x040fe4000ff7e0ff */
[----:B------:R-:W-:-:S02]  /*2bd0*/  IADD3 R10, P5, P6, R10, UR6, R9 ;  /* 0x000000060a0a7c10 */ /* 0x000fc4000febe009 */
[----:B------:R-:W-:Y:S02]  /*2be0*/  IADD3.X R9, R11, UR7, RZ, P3, !PT ;  /* 0x000000070b097c10 */ /* 0x000fe40009ffe4ff */
[--C-:B------:R-:W-:Y:S02]  /*2bf0*/  IADD3.X R15, R15, UR7, R26.reuse, P1, P0 ;  /* 0x000000070f0f7c10 */ /* 0x100fe40008fe041a */
[----:B------:R-:W-:Y:S01]  /*2c00*/  IADD3.X R11, R11, UR7, R26, P5, P6 ;  /* 0x000000070b0b7c10 */ /* 0x000fe2000afec41a */
[----:B------:R-:W-:Y:S06]  /*2c10*/  @!P2 BRA `(.L_x_37) ;  /* 0x0000001c001ca947 */ /* 0x000fec0003800000 */
[----:B------:R-:W-:Y:S01]  /*2c20*/  ULDC.64 UR6, c[0x0][0x5b8] ;  /* 0x00016e0000067ab9 */ /* 0x000fe20000000a00 */
[----:B------:R-:W-:Y:S01]  /*2c30*/  ISETP.GE.AND P0, PT, R32, 0x1, PT ;  /* 0x000000012000780c */ /* 0x000fe20003f06270 */
[----:B------:R-:W-:Y:S01]  /*2c40*/  IMAD R26, R27, UR6, RZ ;  /* 0x000000061b1a7c24 */ /* 0x000fe2000f8e02ff */
[----:B------:R-:W-:Y:S01]  /*2c50*/  ULDC.64 UR10, c[0x0][0x5a8] ;  /* 0x00016a00000a7ab9 */ /* 0x000fe20000000a00 */
[----:B------:R-:W-:Y:S01]  /*2c60*/  IMAD.WIDE.U32 R24, R75, UR6, R24 ;  /* 0x000000064b187c25 */ /* 0x000fe2000f8e0018 */
[----:B------:R-:W-:Y:S01]  /*2c70*/  ISETP.LT.OR P3, PT, R31, 0x1, !P0 ;  /* 0x000000011f00780c */ /* 0x000fe20004761670 */
[----:B------:R-:W-:Y:S01]  /*2c80*/  BSSY B1, `(.L_x_38) ;  /* 0x000000c000017945 */ /* 0x000fe20003800000 */
[----:B------:R-:W-:Y:S01]  /*2c90*/  PRMT R28, RZ, 0x7610, R28 ;  /* 0x00007610ff1c7816 */ /* 0x000fe2000000001c */
[----:B------:R-:W-:Y:S01]  /*2ca0*/  IMAD R75, R75, UR7, R26 ;  /* 0x000000074b4b7c24 */ /* 0x000fe2000f8e021a */
[----:B------:R-:W-:Y:S02]  /*2cb0*/  ULDC.64 UR6, c[0x0][0x5b0] ;  /* 0x00016c0000067ab9 */ /* 0x000fe40000000a00 */
[----:B------:R-:W-:-:S02]  /*2cc0*/  IMAD R29, R19, UR6, RZ ;  /* 0x00000006131d7c24 */ /* 0x000fc4000f8e02ff */
[----:B------:R-:W-:Y:S02]  /*2cd0*/  IMAD.IADD R25, R25, 0x1, R75 ;  /* 0x0000000119197824 */ /* 0x000fe400078e024b */
[C---:B------:R-:W-:Y:S02]  /*2ce0*/  IMAD R29, R18.reuse, UR7, R29 ;  /* 0x00000007121d7c24 */ /* 0x040fe4000f8e021d */
[----:B------:R-:W-:-:S03]  /*2cf0*/  IMAD.WIDE.U32 R26, R18, UR6, R24 ;  /* 0x00000006121a7c25 */ /* 0x000fc6000f8e0018 */
[----:B------:R-:W-:-:S04]  /*2d00*/  IADD3 R26, P1, R26, UR10, RZ ;  /* 0x0000000a1a1a7c10 */ /* 0x000fc8000ff3e0ff */
[----:B------:R-:W-:Y:S01]  /*2d10*/  IADD3.X R27, R27, UR11, R29, P1, !PT ;  /* 0x0000000b1b1b7c10 */ /* 0x000fe20008ffe41d */
[----:B------:R-:W-:Y:S08]  /*2d20*/  @P3 BRA `(.L_x_39) ;  /* 0x0000000000043947 */ /* 0x000ff00003800000 */
[----:B------:R0:W5:Y:S02]  /*2d30*/  LDG.E.U8 R28, desc[UR18][R26.64] ;  /* 0x000000121a1c7981 */ /* 0x000164000c1e1100 */
.L_x_39:
[----:B------:R-:W-:Y:S05]  /*2d40*/  BSYNC B1 ;  /* 0x0000000000017941 */ /* 0x000fea0003800000 */
.L_x_38:
[----:B-----5:R-:W-:Y:S01]  /*2d50*/  LOP3.LUT R28, R28, 0xff, RZ, 0xc0, !PT ;  /* 0x000000ff1c1c7812 */ /* 0x020fe200078ec0ff */
[----:B------:R-:W-:Y:S01]  /*2d60*/  BSSY B1, `(.L_x_40) ;  /* 0x000000b000017945 */ /* 0x000fe20003800000 */
[----:B------:R-:W-:Y:S02]  /*2d70*/  ISETP.LT.OR P2, PT, R31, 0x2, !P0 ;  /* 0x000000021f00780c */ /* 0x000fe40004741670 */
[----:B------:R-:W-:-:S05]  /*2d80*/  F2FP.F16.E4M3.UNPACK_B R28, R28 ;  /* 0x0000001cff1c723e */ /* 0x000fca00020006ff */
[----:B------:R-:W-:-:S05]  /*2d90*/  HADD2.F32 R29, -RZ, R28.H0_H0 ;  /* 0x2000001cff1d7230 */ /* 0x000fca0000004100 */
[----:B------:R-:W-:-:S04]  /*2da0*/  FMUL R28, R29, R12 ;  /* 0x0000000c1d1c7220 */ /* 0x000fc80000400000 */
[----:B--2---:R-:W-:-:S05]  /*2db0*/  FFMA R28, R83, R7, R28 ;  /* 0x00000007531c7223 */ /* 0x004fca000000001c */
[----:B------:R-:W-:Y:S02]  /*2dc0*/  F2FP.SATFINITE.E4M3.F32.PACK_AB_MERGE_C R29, RZ, R28, RZ ;  /* 0x0000001cff1d723e */ /* 0x000fe400048070ff */
[----:B------:R-:W-:-:S03]  /*2dd0*/  PRMT R28, RZ, 0x7610, R28 ;  /* 0x00007610ff1c7816 */ /* 0x000fc6000000001c */
[----:B------:R1:W-:Y:S01]  /*2de0*/  @!P3 STG.E.U8 desc[UR18][R16.64], R29 ;  /* 0x0000001d1000b986 */ /* 0x0003e2000c101112 */
[----:B------:R-:W-:Y:S05]  /*2df0*/  @P2 BRA `(.L_x_41) ;  /* 0x0000000000042947 */ /* 0x000fea0003800000 */
[----:B------:R2:W5:Y:S02]  /*2e00*/  LDG.E.U8 R28, desc[UR18][R26.64+0x1] ;  /* 0x000001121a1c7981 */ /* 0x000564000c1e1100 */
.L_x_41:
[----:B------:R-:W-:Y:S05]  /*2e10*/  BSYNC B1 ;  /* 0x0000000000017941 */ /* 0x000fea0003800000 */
.L_x_40:
[----:B-----5:R-:W-:Y:S01]  /*2e20*/  LOP3.LUT R28, R28, 0xff, RZ, 0xc0, !PT ;  /* 0x000000ff1c1c7812 */ /* 0x020fe200078ec0ff */
[----:B------:R-:W-:Y:S01]  /*2e30*/  BSSY B1, `(.L_x_42) ;  /* 0x0000013000017945 */ /* 0x000fe20003800000 */
[----:B------:R-:W-:Y:S02]  /*2e40*/  IADD3 R35, P1, R18, 0x8, RZ ;  /* 0x0000000812237810 */ /* 0x000fe40007f3e0ff */
[----:B------:R-:W-:-:S05]  /*2e50*/  F2FP.F16.E4M3.UNPACK_B R28, R28 ;  /* 0x0000001cff1c723e */ /* 0x000fca00020006ff */
[----:B-1----:R-:W-:Y:S02]  /*2e60*/  HADD2.F32 R29, -RZ, R28.H0_H0 ;  /* 0x2000001cff1d7230 */ /* 0x002fe40000004100 */
[----:B------:R-:W-:Y:S01]  /*2e70*/  IMAD.X R28, RZ, RZ, R19, P1 ;  /* 0x000000ffff1c7224 */ /* 0x000fe200008e0613 */
[----:B------:R-:W-:Y:S02]  /*2e80*/  ISETP.GE.AND P1, PT, R32, 0x9, PT ;  /* 0x000000092000780c */ /* 0x000fe40003f26270 */
[----:B------:R-:W-:Y:S01]  /*2e90*/  FMUL R33, R29, R12 ;  /* 0x0000000c1d217220 */ /* 0x000fe20000400000 */
[----:B------:R-:W-:Y:S01]  /*2ea0*/  IMAD R34, R28, UR6, RZ ;  /* 0x000000061c227c24 */ /* 0x000fe2000f8e02ff */
[----:B------:R-:W-:Y:S01]  /*2eb0*/  ISETP.LT.OR P5, PT, R31, 0x1, !P1 ;  /* 0x000000011f00780c */ /* 0x000fe20004fa1670 */
[----:B------:R-:W-:-:S04]  /*2ec0*/  IMAD.WIDE.U32 R28, R35, UR6, R24 ;  /* 0x00000006231c7c25 */ /* 0x000fc8000f8e0018 */
[----:B------:R-:W-:Y:S01]  /*2ed0*/  FFMA R33, R82, R7, R33 ;  /* 0x0000000752217223 */ /* 0x000fe20000000021 */
[----:B------:R-:W-:Y:S01]  /*2ee0*/  IMAD R35, R35, UR7, R34 ;  /* 0x0000000723237c24 */ /* 0x000fe2000f8e0222 */
[----:B------:R-:W-:-:S03]  /*2ef0*/  IADD3 R28, P3, R28, UR10, RZ ;  /* 0x0000000a1c1c7c10 */ /* 0x000fc6000ff7e0ff */
[----:B------:R-:W-:Y:S02]  /*2f00*/  F2FP.SATFINITE.E4M3.F32.PACK_AB_MERGE_C R37, RZ, R33, RZ ;  /* 0x00000021ff25723e */ /* 0x000fe400048070ff */
[----:B------:R-:W-:Y:S02]  /*2f10*/  IADD3.X R29, R29, UR11, R35, P3, !PT ;  /* 0x0000000b1d1d7c10 */ /* 0x000fe40009ffe423 */
[----:B------:R-:W-:Y:S01]  /*2f20*/  PRMT R33, RZ, 0x7610, R33 ;  /* 0x00007610ff217816 */ /* 0x000fe20000000021 */
[----:B------:R1:W-:Y:S01]  /*2f30*/  @!P2 STG.E.U8 desc[UR18][R16.64+0x1], R37 ;  /* 0x000001251000a986 */ /* 0x0003e2000c101112 */
[----:B------:R-:W-:Y:S05]  /*2f40*/  @P5 BRA `(.L_x_43) ;  /* 0x0000000000045947 */ /* 0x000fea0003800000 */
[----:B------:R3:W5:Y:S02]  /*2f50*/  LDG.E.U8 R33, desc[UR18][R28.64] ;  /* 0x000000121c217981 */ /* 0x000764000c1e1100 */
.L_x_43:
[----:B------:R-:W-:Y:S05]  /*2f60*/  BSYNC B1 ;  /* 0x0000000000017941 */ /* 0x000fea0003800000 */
.L_x_42:
[----:B-----5:R-:W-:Y:S01]  /*2f70*/  LOP3.LUT R33, R33, 0xff, RZ, 0xc0, !PT ;  /* 0x000000ff21217812 */ /* 0x020fe200078ec0ff */
[----:B------:R-:W-:Y:S01]  /*2f80*/  BSSY B1, `(.L_x_44) ;  /* 0x000000b000017945 */ /* 0x000fe20003800000 */
[----:B------:R-:W-:Y:S02]  /*2f90*/  ISETP.LT.OR P2, PT, R31, 0x2, !P1 ;  /* 0x000000021f00780c */ /* 0x000fe40004f41670 */
[----:B------:R-:W-:-:S05]  /*2fa0*/  F2FP.F16.E4M3.UNPACK_B R33, R33 ;  /* 0x00000021ff21723e */ /* 0x000fca00020006ff */
[----:B------:R-:W-:-:S05]  /*2fb0*/  HADD2.F32 R33, -RZ, R33.H0_H0 ;  /* 0x20000021ff217230 */ /* 0x000fca0000004100 */
[----:B------:R-:W-:Y:S01]  /*2fc0*/  FMUL R34, R33, R12 ;  /* 0x0000000c21227220 */ /* 0x000fe20000400000 */
[----:B------:R-:W-:-:S03]  /*2fd0*/  PRMT R33, RZ, 0x7610, R33 ;  /* 0x00007610ff217816 */ /* 0x000fc60000000021 */
[----:B------:R-:W-:-:S05]  /*2fe0*/  FFMA R34, R81, R7, R34 ;  /* 0x0000000751227223 */ /* 0x000fca0000000022 */
[----:B------:R-:W-:-:S05]  /*2ff0*/  F2FP.SATFINITE.E4M3.F32.PACK_AB_MERGE_C R35, RZ, R34, RZ ;  /* 0x00000022ff23723e */ /* 0x000fca00048070ff */
[----:B------:R4:W-:Y:S01]  /*3000*/  @!P5 STG.E.U8 desc[UR18][R14.64], R35 ;  /* 0x000000230e00d986 */ /* 0x0009e2000c101112 */
[----:B------:R-:W-:Y:S05]  /*3010*/  @P2 BRA `(.L_x_45) ;  /* 0x0000000000042947 */ /* 0x000fea0003800000 */
[----:B------:R0:W5:Y:S02]  /*3020*/  LDG.E.U8 R33, desc[UR18][R28.64+0x1] ;  /* 0x000001121c217981 */ /* 0x000164000c1e1100 */
.L_x_45:
[----:B------:R-:W-:Y:S05]  /*3030*/  BSYNC B1 ;  /* 0x0000000000017941 */ /* 0x000fea0003800000 */
.L_x_44:
[----:B-----5:R-:W-:Y:S01]  /*3040*/  LOP3.LUT R33, R33, 0xff, RZ, 0xc0, !PT ;  /* 0x000000ff21217812 */ /* 0x020fe200078ec0ff */
[----:B------:R-:W-:Y:S01]  /*3050*/  BSSY B1, `(.L_x_46) ;  /* 0x000000b000017945 */ /* 0x000fe20003800000 */
[----:B------:R-:W-:Y:S02]  /*3060*/  ISETP.LT.OR P3, PT, R31, 0x9, !P0 ;  /* 0x000000091f00780c */ /* 0x000fe40004761670 */
[----:B------:R-:W-:-:S05]  /*3070*/  F2FP.F16.E4M3.UNPACK_B R33, R33 ;  /* 0x00000021ff21723e */ /* 0x000fca00020006ff */
[----:B------:R-:W-:-:S05]  /*3080*/  HADD2.F32 R33, -RZ, R33.H0_H0 ;  /* 0x20000021ff217230 */ /* 0x000fca0000004100 */
[----:B------:R-:W-:-:S04]  /*3090*/  FMUL R33, R33, R12 ;  /* 0x0000000c21217220 */ /* 0x000fc80000400000 */
[----:B------:R-:W-:-:S05]  /*30a0*/  FFMA R33, R80, R7, R33 ;  /* 0x0000000750217223 */ /* 0x000fca0000000021 */
[----:B----4-:R-:W-:Y:S02]  /*30b0*/  F2FP.SATFINITE.E4M3.F32.PACK_AB_MERGE_C R35, RZ, R33, RZ ;  /* 0x00000021ff23723e */ /* 0x010fe400048070ff */
[----:B------:R-:W-:-:S03]  /*30c0*/  PRMT R33, RZ, 0x7610, R33 ;  /* 0x00007610ff217816 */ /* 0x000fc60000000021 */
[----:B------:R4:W-:Y:S01]  /*30d0*/  @!P2 STG.E.U8 desc[UR18][R14.64+0x1], R35 ;  /* 0x000001230e00a986 */ /* 0x0009e2000c101112 */
[----:B------:R-:W-:Y:S05]  /*30e0*/  @P3 BRA `(.L_x_47) ;  /* 0x0000000000043947 */ /* 0x000fea0003800000 */
[----:B------:R0:W5:Y:S02]  /*30f0*/  LDG.E.U8 R33, desc[UR18][R26.64+0x8] ;  /* 0x000008121a217981 */ /* 0x000164000c1e1100 */
.L_x_47:
[----:B------:R-:W-:Y:S05]  /*3100*/  BSYNC B1 ;  /* 0x0000000000017941 */ /* 0x000fea0003800000 */
.L_x_46:
        /* <DEDUP_REMOVED lines=8> */
[----:B----4-:R-:W-:-:S05]  /*3190*/  F2FP.SATFINITE.E4M3.F32.PACK_AB_MERGE_C R35, RZ, R34, RZ ;  /* 0x00000022ff23723e */ /* 0x010fca00048070ff */
[----:B------:R4:W-:Y:S01]  /*31a0*/  @!P3 STG.E.U8 desc[UR18][R16.64+0x8], R35 ;  /* 0x000008231000b986 */ /* 0x0009e2000c101112 */
[----:B------:R-:W-:Y:S05]  /*31b0*/  @P2 BRA `(.L_x_49) ;  /* 0x0000000000042947 */ /* 0x000fea0003800000 */
[----:B------:R0:W5:Y:S02]  /*31c0*/  LDG.E.U8 R33, desc[UR18][R26.64+0x9] ;  /* 0x000009121a217981 */ /* 0x000164000c1e1100 */
.L_x_49:
[----:B------:R-:W-:Y:S05]  /*31d0*/  BSYNC B1 ;  /* 0x0000000000017941 */ /* 0x000fea0003800000 */
.L_x_48:
        /* <DEDUP_REMOVED lines=12> */
.L_x_51:
[----:B------:R-:W-:Y:S05]  /*32a0*/  BSYNC B1 ;  /* 0x0000000000017941 */ /* 0x000fea0003800000 */
.L_x_50:
        /* <DEDUP_REMOVED lines=12> */
.L_x_53:
[----:B------:R-:W-:Y:S05]  /*3370*/  BSYNC B1 ;  /* 0x0000000000017941 */ /* 0x000fea0003800000 */
.L_x_52:
        /* <DEDUP_REMOVED lines=12> */
.L_x_55:
[----:B------:R-:W-:Y:S05]  /*3440*/  BSYNC B1 ;  /* 0x0000000000017941 */ /* 0x000fea0003800000 */
.L_x_54:
        /* <DEDUP_REMOVED lines=12> */
.L_x_57:
[----:B------:R-:W-:Y:S05]  /*3510*/  BSYNC B1 ;  /* 0x0000000000017941 */ /* 0x000fea0003800000 */
.L_x_56:
        /* <DEDUP_REMOVED lines=12> */
.L_x_59:
[----:B------:R-:W-:Y:S05]  /*35e0*/  BSYNC B1 ;  /* 0x0000000000017941 */ /* 0x000fea0003800000 */
.L_x_58:
        /* <DEDUP_REMOVED lines=12> */
.L_x_61:
[----:B------:R-:W-:Y:S05]  /*36b0*/  BSYNC B1 ;  /* 0x0000000000017941 */ /* 0x000fea0003800000 */
.L_x_60:
        /* <DEDUP_REMOVED lines=12> */
.L_x_63:
[----:B------:R-:W-:Y:S05]  /*3780*/  BSYNC B1 ;  /* 0x0000000000017941 */ /* 0x000fea0003800000 */
.L_x_62:
        /* <DEDUP_REMOVED lines=12> */
.L_x_65:
[----:B------:R-:W-:Y:S05]  /*3850*/  BSYNC B1 ;  /* 0x0000000000017941 */ /* 0x000fea0003800000 */
.L_x_64:
[----:B-----5:R-:W-:Y:S01]  /*3860*/  LOP3.LUT R33, R33, 0xff, RZ, 0xc0, !PT ;  /* 0x000000ff21217812 */ /* 0x020fe200078ec0ff */
[----:B------:R-:W-:Y:S01]  /*3870*/  BSSY B1, `(.L_x_66) ;  /* 0x000000b000017945 */ /* 0x000fe20003800000 */
[----:B------:R-:W-:Y:S02]  /*3880*/  ISETP.LT.OR P2, PT, R31, 0x19, !P1 ;  /* 0x000000191f00780c */ /* 0x000fe40004f41670 */
[----:B------:R-:W-:Y:S02]  /*3890*/  F2FP.F16.E4M3.UNPACK_B R33, R33 ;  /* 0x00000021ff21723e */ /* 0x000fe400020006ff */
[----:B0-2---:R-:W-:-:S03]  /*38a0*/  PRMT R26, RZ, 0x7610, R26 ;  /* 0x00007610ff1a7816 */ /* 0x005fc6000000001a */
[----:B------:R-:W-:-:S05]  /*38b0*/  HADD2.F32 R33, -RZ, R33.H0_H0 ;  /* 0x20000021ff217230 */ /* 0x000fca0000004100 */
[----:B------:R-:W-:-:S04]  /*38c0*/  FMUL R33, R33, R12 ;  /* 0x0000000c21217220 */ /* 0x000fc80000400000 */
[----:B------:R-:W-:-:S05]  /*38d0*/  FFMA R33, R70, R7, R33 ;  /* 0x0000000746217223 */ /* 0x000fca0000000021 */
[----:B------:R-:W-:-:S05]  /*38e0*/  F2FP.SATFINITE.E4M3.F32.PACK_AB_MERGE_C R33, RZ, R33, RZ ;  /* 0x00000021ff21723e */ /* 0x000fca00048070ff */
[----:B------:R0:W-:Y:S01]  /*38f0*/  @!P0 STG.E.U8 desc[UR18][R16.64+0x19], R33 ;  /* 0x0000192110008986 */ /* 0x0001e2000c101112 */
[----:B------:R-:W-:Y:S05]  /*3900*/  @P2 BRA `(.L_x_67) ;  /* 0x0000000000042947 */ /* 0x000fea0003800000 */
[----:B------:R2:W5:Y:S02]  /*3910*/  LDG.E.U8 R26, desc[UR18][R28.64+0x18] ;  /* 0x000018121c1a7981 */ /* 0x000564000c1e1100 */
.L_x_67:
[----:B------:R-:W-:Y:S05]  /*3920*/  BSYNC B1 ;  /* 0x0000000000017941 */ /* 0x000fea0003800000 */
.L_x_66:
[----:B-----5:R-:W-:Y:S01]  /*3930*/  LOP3.LUT R26, R26, 0xff, RZ, 0xc0, !PT ;  /* 0x000000ff1a1a7812 */ /* 0x020fe200078ec0ff */
[----:B------:R-:W-:Y:S01]  /*3940*/  BSSY B1, `(.L_x_68) ;  /* 0x000000b000017945 */ /* 0x000fe20003800000 */
[----:B------:R-:W-:Y:S02]  /*3950*/  ISETP.LT.OR P1, PT, R31, 0x1a, !P1 ;  /* 0x0000001a1f00780c */ /* 0x000fe40004f21670 */
[----:B------:R-:W-:-:S05]  /*3960*/  F2FP.F16.E4M3.UNPACK_B R26, R26 ;  /* 0x0000001aff1a723e */ /* 0x000fca00020006ff */
[----:B01--4-:R-:W-:-:S05]  /*3970*/  HADD2.F32 R17, -RZ, R26.H0_H0 ;  /* 0x2000001aff117230 */ /* 0x013fca0000004100 */
[----:B------:R-:W-:-:S04]  /*3980*/  FMUL R16, R17, R12 ;  /* 0x0000000c11107220 */ /* 0x000fc80000400000 */
[----:B------:R-:W-:-:S05]  /*3990*/  FFMA R16, R67, R7, R16 ;  /* 0x0000000743107223 */ /* 0x000fca0000000010 */
[----:B------:R-:W-:Y:S02]  /*39a0*/  F2FP.SATFINITE.E4M3.F32.PACK_AB_MERGE_C R17, RZ, R16, RZ ;  /* 0x00000010ff11723e */ /* 0x000fe400048070ff */
[----:B------:R-:W-:-:S03]  /*39b0*/  PRMT R16, RZ, 0x7610, R16 ;  /* 0x00007610ff107816 */ /* 0x000fc60000000010 */
[----:B------:R0:W-:Y:S01]  /*39c0*/  @!P2 STG.E.U8 desc[UR18][R14.64+0x18], R17 ;  /* 0x000018110e00a986 */ /* 0x0001e2000c101112 */
[----:B------:R-:W-:Y:S05]  /*39d0*/  @P1 BRA `(.L_x_69) ;  /* 0x0000000000041947 */ /* 0x000fea0003800000 */
[----:B------:R1:W5:Y:S02]  /*39e0*/  LDG.E.U8 R16, desc[UR18][R28.64+0x19] ;  /* 0x000019121c107981 */ /* 0x000364000c1e1100 */
.L_x_69:
[----:B------:R-:W-:Y:S05]  /*39f0*/  BSYNC B1 ;  /* 0x0000000000017941 */ /* 0x000fea0003800000 */
.L_x_68:
[----:B-----5:R-:W-:Y:S01]  /*3a00*/  LOP3.LUT R16, R16, 0xff, RZ, 0xc0, !PT ;  /* 0x000000ff10107812 */ /* 0x020fe200078ec0ff */
[----:B------:R-:W-:Y:S01]  /*3a10*/  BSSY B1, `(.L_x_70) ;  /* 0x0000013000017945 */ /* 0x000fe20003800000 */
[----:B-123--:R-:W-:Y:S02]  /*3a20*/  IADD3 R29, P0, R18, 0x80, RZ ;  /* 0x00000080121d7810 */ /* 0x00efe40007f1e0ff */
[----:B------:R-:W-:-:S05]  /*3a30*/  F2FP.F16.E4M3.UNPACK_B R16, R16 ;  /* 0x00000010ff10723e */ /* 0x000fca00020006ff */
[----:B0-----:R-:W-:Y:S02]  /*3a40*/  HADD2.F32 R17, -RZ, R16.H0_H0 ;  /* 0x20000010ff117230 */ /* 0x001fe40000004100 */
        /* <DEDUP_REMOVED lines=15> */
.L_x_71:
[----:B------:R-:W-:Y:S05]  /*3b40*/  BSYNC B1 ;  /* 0x0000000000017941 */ /* 0x000fea0003800000 */
.L_x_70:
[----:B-----5:R-:W-:Y:S01]  /*3b50*/  LOP3.LUT R26, R26, 0xff, RZ, 0xc0, !PT ;  /* 0x000000ff1a1a7812 */ /* 0x020fe200078ec0ff */
[----:B------:R-:W-:Y:S01]  /*3b60*/  BSSY B1, `(.L_x_72) ;  /* 0x000000b000017945 */ /* 0x000fe20003800000 */
[----:B------:R-:W-:Y:S02]  /*3b70*/  ISETP.LT.OR P2, PT, R31, 0x2, !P0 ;  /* 0x000000021f00780c */ /* 0x000fe40004741670 */
[----:B------:R-:W-:-:S05]  /*3b80*/  F2FP.F16.E4M3.UNPACK_B R26, R26 ;  /* 0x0000001aff1a723e */ /* 0x000fca00020006ff */
[----:B0-----:R-:W-:-:S05]  /*3b90*/  HADD2.F32 R15, -RZ, R26.H0_H0 ;  /* 0x2000001aff0f7230 */ /* 0x001fca0000004100 */
[----:B------:R-:W-:-:S04]  /*3ba0*/  FMUL R14, R15, R12 ;  /* 0x0000000c0f0e7220 */ /* 0x000fc80000400000 */
[----:B------:R-:W-:-:S05]  /*3bb0*/  FFMA R14, R65, R7, R14 ;  /* 0x00000007410e7223 */ /* 0x000fca000000000e */
[----:B------:R-:W-:Y:S02]  /*3bc0*/  F2FP.SATFINITE.E4M3.F32.PACK_AB_MERGE_C R15, RZ, R14, RZ ;  /* 0x0000000eff0f723e */ /* 0x000fe400048070ff */
[----:B------:R-:W-:-:S03]  /*3bd0*/  PRMT R14, RZ, 0x7610, R14 ;  /* 0x00007610ff0e7816 */ /* 0x000fc6000000000e */
[----:B------:R0:W-:Y:S01]  /*3be0*/  @!P3 STG.E.U8 desc[UR18][R8.64], R15 ;  /* 0x0000000f0800b986 */ /* 0x0001e2000c101112 */
[----:B------:R-:W-:Y:S05]  /*3bf0*/  @P2 BRA `(.L_x_73) ;  /* 0x0000000000042947 */ /* 0x000fea0003800000 */
[----:B------:R2:W5:Y:S02]  /*3c00*/  LDG.E.U8 R14, desc[UR18][R16.64+0x1] ;  /* 0x00000112100e7981 */ /* 0x000564000c1e1100 */
.L_x_73:
[----:B------:R-:W-:Y:S05]  /*3c10*/  BSYNC B1 ;  /* 0x0000000000017941 */ /* 0x000fea0003800000 */
.L_x_72:
[----:B-----5:R-:W-:Y:S01]  /*3c20*/  LOP3.LUT R14, R14, 0xff, RZ, 0xc0, !PT ;  /* 0x000000ff0e0e7812 */ /* 0x020fe200078ec0ff */
[----:B------:R-:W-:Y:S01]  /*3c30*/  BSSY B1, `(.L_x_74) ;  /* 0x0000013000017945 */ /* 0x000fe20003800000 */
[----:B------:R-:W-:Y:S02]  /*3c40*/  IADD3 R27, P1, R18, 0x88, RZ ;  /* 0x00000088121b7810 */ /* 0x000fe40007f3e0ff */
[----:B------:R-:W-:-:S03]  /*3c50*/  F2FP.F16.E4M3.UNPACK_B R14, R14 ;  /* 0x0000000eff0e723e */ /* 0x000fc600020006ff */
[----:B------:R-:W-:Y:S01]  /*3c60*/  IMAD.X R18, RZ, RZ, R19, P1 ;  /* 0x000000ffff127224 */ /* 0x000fe200008e0613 */
[----:B------:R-:W-:Y:S01]  /*3c70*/  ISETP.GE.AND P1, PT, R32, 0x89, PT ;  /* 0x000000892000780c */ /* 0x000fe20003f26270 */
[----:B0-----:R-:W-:Y:S02]  /*3c80*/  HADD2.F32 R15, -RZ, R14.H0_H0 ;  /* 0x2000000eff0f7230 */ /* 0x001fe40000004100 */
[----:B------:R-:W-:Y:S01]  /*3c90*/  IMAD R18, R18, UR6, RZ ;  /* 0x0000000612127c24 */ /* 0x000fe2000f8e02ff */
[----:B------:R-:W-:Y:S01]  /*3ca0*/  ISETP.LT.OR P5, PT, R31, 0x1, !P1 ;  /* 0x000000011f00780c */ /* 0x000fe20004fa1670 */
[----:B------:R-:W-:-:S04]  /*3cb0*/  IMAD.WIDE.U32 R24, R27, UR6, R24 ;  /* 0x000000061b187c25 */ /* 0x000fc8000f8e0018 */
[----:B------:R-:W-:Y:S01]  /*3cc0*/  FMUL R15, R15, R12 ;  /* 0x0000000c0f0f7220 */ /* 0x000fe20000400000 */
[----:B------:R-:W-:-:S03]  /*3cd0*/  IMAD R27, R27, UR7, R18 ;  /* 0x000000071b1b7c24 */ /* 0x000fc6000f8e0212 */
[----:B------:R-:W-:Y:S01]  /*3ce0*/  FFMA R15, R66, R7, R15 ;  /* 0x00000007420f7223 */ /* 0x000fe2000000000f */
[----:B------:R-:W-:Y:S02]  /*3cf0*/  IADD3 R14, P3, R24, UR10, RZ ;  /* 0x0000000a180e7c10 */ /* 0x000fe4000ff7e0ff */
[----:B------:R-:W-:Y:S02]  /*3d00*/  PRMT R18, RZ, 0x7610, R18 ;  /* 0x00007610ff127816 */ /* 0x000fe40000000012 */
[----:B------:R-:W-:Y:S02]  /*3d10*/  F2FP.SATFINITE.E4M3.F32.PACK_AB_MERGE_C R19, RZ, R15, RZ ;  /* 0x0000000fff13723e */ /* 0x000fe400048070ff */
[----:B------:R-:W-:-:S03]  /*3d20*/  IADD3.X R15, R25, UR11, R27, P3, !PT ;  /* 0x0000000b190f7c10 */ /* 0x000fc60009ffe41b */
[----:B------:R0:W-:Y:S01]  /*3d30*/  @!P2 STG.E.U8 desc[UR18][R8.64+0x1], R19 ;  /* 0x000001130800a986 */ /* 0x0001e2000c101112 */
[----:B------:R-:W-:Y:S05]  /*3d40*/  @P5 BRA `(.L_x_75) ;  /* 0x0000000000045947 */ /* 0x000fea0003800000 */
[----:B------:R3:W5:Y:S02]  /*3d50*/  LDG.E.U8 R18, desc[UR18][R14.64] ;  /* 0x000000120e127981 */ /* 0x000764000c1e1100 */
.L_x_75:
[----:B------:R-:W-:Y:S05]  /*3d60*/  BSYNC B1 ;  /* 0x0000000000017941 */ /* 0x000fea0003800000 */
.L_x_74:
        /* <DEDUP_REMOVED lines=12> */
.L_x_77:
[----:B------:R-:W-:Y:S05]  /*3e30*/  BSYNC B1 ;  /* 0x0000000000017941 */ /* 0x000fea0003800000 */
.L_x_76:
[----:B-----5:R-:W-:Y:S01]  /*3e40*/  LOP3.LUT R18, R18, 0xff, RZ, 0xc0, !PT ;  /* 0x000000ff12127812 */ /* 0x020fe200078ec0ff */
[----:B------:R-:W-:Y:S01]  /*3e50*/  BSSY B1, `(.L_x_78) ;  /* 0x000000b000017945 */ /* 0x000fe20003800000 */
[----:B------:R-:W-:Y:S02]  /*3e60*/  ISETP.LT.OR P3, PT, R31, 0x9, !P0 ;  /* 0x000000091f00780c */ /* 0x000fe40004761670 */
[----:B------:R-:W-:-:S05]  /*3e70*/  F2FP.F16.E4M3.UNPACK_B R18, R18 ;  /* 0x00000012ff12723e */ /* 0x000fca00020006ff */
[----:B0-----:R-:W-:Y:S01]  /*3e80*/  HADD2.F32 R19, -RZ, R18.H0_H0 ;  /* 0x20000012ff137230 */ /* 0x001fe20000004100 */
[----:B------:R-:W-:-:S04]  /*3e90*/  PRMT R18, RZ, 0x7610, R18 ;  /* 0x00007610ff127816 */ /* 0x000fc80000000012 */
[----:B------:R-:W-:-:S04]  /*3ea0*/  FMUL R19, R19, R12 ;  /* 0x0000000c13137220 */ /* 0x000fc80000400000 */
[----:B------:R-:W-:-:S05]  /*3eb0*/  FFMA R19, R64, R7, R19 ;  /* 0x0000000740137223 */ /* 0x000fca0000000013 */
[----:B------:R-:W-:-:S05]  /*3ec0*/  F2FP.SATFINITE.E4M3.F32.PACK_AB_MERGE_C R19, RZ, R19, RZ ;  /* 0x00000013ff13723e */ /* 0x000fca00048070ff */
[----:B------:R0:W-:Y:S01]  /*3ed0*/  @!P2 STG.E.U8 desc[UR18][R10.64+0x1], R19 ;  /* 0x000001130a00a986 */ /* 0x0001e2000c101112 */
[----:B------:R-:W-:Y:S05]  /*3ee0*/  @P3 BRA `(.L_x_79) ;  /* 0x0000000000043947 */ /* 0x000fea0003800000 */
[----:B------:R0:W5:Y:S02]  /*3ef0*/  LDG.E.U8 R18, desc[UR18][R16.64+0x8] ;  /* 0x0000081210127981 */ /* 0x000164000c1e1100 */
.L_x_79:
[----:B------:R-:W-:Y:S05]  /*3f00*/  BSYNC B1 ;  /* 0x0000000000017941 */ /* 0x000fea0003800000 */
.L_x_78:
        /* <DEDUP_REMOVED lines=12> */
.L_x_81:
[----:B------:R-:W-:Y:S05]  /*3fd0*/  BSYNC B1 ;  /* 0x0000000000017941 */ /* 0x000fea0003800000 */
.L_x_80:
        /* <DEDUP_REMOVED lines=12> */
.L_x_83:
[----:B------:R-:W-:Y:S05]  /*40a0*/  BSYNC B1 ;  /* 0x0000000000017941 */ /* 0x000fea0003800000 */
.L_x_82:
        /* <DEDUP_REMOVED lines=12> */
.L_x_85:
[----:B------:R-:W-:Y:S05]  /*4170*/  BSYNC B1 ;  /* 0x0000000000017941 */ /* 0x000fea0003800000 */
.L_x_84:
        /* <DEDUP_REMOVED lines=12> */
.L_x_87:
[----:B------:R-:W-:Y:S05]  /*4240*/  BSYNC B1 ;  /* 0x0000000000017941 */ /* 0x000fea0003800000 */
.L_x_86:
        /* <DEDUP_REMOVED lines=12> */
.L_x_89:
[----:B------:R-:W-:Y:S05]  /*4310*/  BSYNC B1 ;  /* 0x0000000000017941 */ /* 0x000fea0003800000 */
.L_x_88:
        /* <DEDUP_REMOVED lines=12> */
.L_x_91:
[----:B------:R-:W-:Y:S05]  /*43e0*/  BSYNC B1 ;  /* 0x0000000000017941 */ /* 0x000fea0003800000 */
.L_x_90:
        /* <DEDUP_REMOVED lines=12> */
.L_x_93:
[----:B------:R-:W-:Y:S05]  /*44b0*/  BSYNC B1 ;  /* 0x0000000000017941 */ /* 0x000fea0003800000 */
.L_x_92:
        /* <DEDUP_REMOVED lines=12> */
.L_x_95:
[----:B------:R-:W-:Y:S05]  /*4580*/  BSYNC B1 ;  /* 0x0000000000017941 */ /* 0x000fea0003800000 */
.L_x_94:
        /* <DEDUP_REMOVED lines=12> */
.L_x_97:
[----:B------:R-:W-:Y:S05]  /*4650*/  BSYNC B1 ;  /* 0x0000000000017941 */ /* 0x000fea0003800000 */
.L_x_96:
[----:B-----5:R-:W-:Y:S01]  /*4660*/  LOP3.LUT R18, R18, 0xff, RZ, 0xc0, !PT ;  /* 0x000000ff12127812 */ /* 0x020fe200078ec0ff */
[----:B------:R-:W-:Y:S01]  /*4670*/  BSSY B1, `(.L_x_98) ;  /* 0x000000b000017945 */ /* 0x000fe20003800000 */
[----:B------:R-:W-:Y:S02]  /*4680*/  ISETP.LT.OR P2, PT, R31, 0x19, !P1 ;  /* 0x000000191f00780c */ /* 0x000fe40004f41670 */
[----:B------:R-:W-:Y:S02]  /*4690*/  F2FP.F16.E4M3.UNPACK_B R18, R18 ;  /* 0x00000012ff12723e */ /* 0x000fe400020006ff */
[----:B012---:R-:W-:-:S03]  /*46a0*/  PRMT R16, RZ, 0x7610, R16 ;  /* 0x00007610ff107816 */ /* 0x007fc60000000010 */
[----:B------:R-:W-:-:S05]  /*46b0*/  HADD2.F32 R17, -RZ, R18.H0_H0 ;  /* 0x20000012ff117230 */ /* 0x000fca0000004100 */
[----:B------:R-:W-:-:S04]  /*46c0*/  FMUL R17, R17, R12 ;  /* 0x0000000c11117220 */ /* 0x000fc80000400000 */
[----:B------:R-:W-:-:S05]  /*46d0*/  FFMA R17, R22, R7, R17 ;  /* 0x0000000716117223 */ /* 0x000fca0000000011 */
[----:B------:R-:W-:-:S05]  /*46e0*/  F2FP.SATFINITE.E4M3.F32.PACK_AB_MERGE_C R17, RZ, R17, RZ ;  /* 0x00000011ff11723e */ /* 0x000fca00048070ff */
[----:B------:R0:W-:Y:S01]  /*46f0*/  @!P0 STG.E.U8 desc[UR18][R8.64+0x19], R17 ;  /* 0x0000191108008986 */ /* 0x0001e2000c101112 */
[----:B------:R-:W-:Y:S05]  /*4700*/  @P2 BRA `(.L_x_99) ;  /* 0x0000000000042947 */ /* 0x000fea0003800000 */
[----:B------:R1:W5:Y:S02]  /*4710*/  LDG.E.U8 R16, desc[UR18][R14.64+0x18] ;  /* 0x000018120e107981 */ /* 0x000364000c1e1100 */
.L_x_99:
[----:B------:R-:W-:Y:S05]  /*4720*/  BSYNC B1 ;  /* 0x0000000000017941 */ /* 0x000fea0003800000 */
.L_x_98:
        /* <DEDUP_REMOVED lines=12> */
.L_x_101:
[----:B------:R-:W-:Y:S05]  /*47f0*/  BSYNC B1 ;  /* 0x0000000000017941 */ /* 0x000fea0003800000 */
.L_x_100:
[----:B------:R-:W-:Y:S05]  /*4800*/  @P1 BRA `(.L_x_102) ;  /* 0x0000000800301947 */ /* 0x000fea0003800000 */
[----:B-----5:R-:W-:-:S04]  /*4810*/  LOP3.LUT R8, R8, 0xff, RZ, 0xc0, !PT ;  /* 0x000000ff08087812 */ /* 0x020fc800078ec0ff */
[----:B------:R-:W-:-:S05]  /*4820*/  F2FP.F16.E4M3.UNPACK_B R8, R8 ;  /* 0x00000008ff08723e */ /* 0x000fca00020006ff */
[----:B0-----:R-:W-:-:S05]  /*4830*/  HADD2.F32 R9, -RZ, R8.H0_H0 ;  /* 0x20000008ff097230 */ /* 0x001fca0000004100 */
[----:B------:R-:W-:-:S04]  /*4840*/  FMUL R9, R9, R12 ;  /* 0x0000000c09097220 */ /* 0x000fc80000400000 */
[----:B------:R-:W-:-:S05]  /*4850*/  FFMA R9, R20, R7, R9 ;  /* 0x0000000714097223 */ /* 0x000fca0000000009 */
[----:B------:R-:W-:-:S05]  /*4860*/  F2FP.SATFINITE.E4M3.F32.PACK_AB_MERGE_C R9, RZ, R9, RZ ;  /* 0x00000009ff09723e */ /* 0x000fca00048070ff */
[----:B------:R0:W-:Y:S01]  /*4870*/  STG.E.U8 desc[UR18][R10.64+0x19], R9 ;  /* 0x000019090a007986 */ /* 0x0001e2000c101112 */
[----:B------:R-:W-:Y:S05]  /*4880*/  BRA `(.L_x_102) ;  /* 0x0000000800107947 */ /* 0x000fea0003800000 */
.L_x_37:
[----:B------:R-:W-:Y:S01]  /*4890*/  ISETP.GE.AND P3, PT, R32, 0x1, PT ;  /* 0x000000012000780c */ /* 0x000fe20003f66270 */
[-C--:B--2---:R-:W-:Y:S01]  /*48a0*/  FMUL R82, R82, R7.reuse ;  /* 0x0000000752527220 */ /* 0x084fe20000400000 */
[----:B------:R-:W-:Y:S01]  /*48b0*/  ISETP.GE.AND P2, PT, R32, 0x9, PT ;  /* 0x000000092000780c */ /* 0x000fe20003f46270 */
[-C--:B------:R-:W-:Y:S01]  /*48c0*/  FMUL R83, R83, R7.reuse ;  /* 0x0000000753537220 */ /* 0x080fe20000400000 */
[----:B------:R-:W-:Y:S01]  /*48d0*/  ISETP.LT.OR P6, PT, R31, 0x2, !P3 ;  /* 0x000000021f00780c */ /* 0x000fe20005fc1670 */
[-C--:B------:R-:W-:Y:S01]  /*48e0*/  FMUL R81, R81, R7.reuse ;  /* 0x0000000751517220 */ /* 0x080fe20000400000 */
[----:B------:R-:W-:Y:S01]  /*48f0*/  ISETP.LT.OR P5, PT, R31, 0x1, !P3 ;  /* 0x000000011f00780c */ /* 0x000fe20005fa1670 */
[-C--:B------:R-:W-:Y:S01]  /*4900*/  FMUL R80, R80, R7.reuse ;  /* 0x0000000750507220 */ /* 0x080fe20000400000 */
[----:B------:R-:W-:Y:S01]  /*4910*/  F2FP.SATFINITE.E4M3.F32.PACK_AB_MERGE_C R19, RZ, R82, RZ ;  /* 0x00000052ff13723e */ /* 0x000fe200048070ff */
[-C--:B------:R-:W-:Y:S01]  /*4920*/  FMUL R79, R79, R7.reuse ;  /* 0x000000074f4f7220 */ /* 0x080fe20000400000 */
[C---:B------:R-:W-:Y:S01]  /*4930*/  ISETP.LT.OR P0, PT, R31.reuse, 0x1, !P2 ;  /* 0x000000011f00780c */ /* 0x040fe20005701670 */
[-C--:B------:R-:W-:Y:S01]  /*4940*/  FMUL R78, R78, R7.reuse ;  /* 0x000000074e4e7220 */ /* 0x080fe20000400000 */
[----:B------:R-:W-:Y:S01]  /*4950*/  ISETP.LT.OR P1, PT, R31, 0x2, !P2 ;  /* 0x000000021f00780c */ /* 0x000fe20005721670 */
[----:B------:R-:W-:Y:S01]  /*4960*/  FMUL R77, R77, R7 ;  /* 0x000000074d4d7220 */ /* 0x000fe20000400000 */
[----:B------:R-:W-:Y:S01]  /*4970*/  F2FP.SATFINITE.E4M3.F32.PACK_AB_MERGE_C R83, RZ, R83, RZ ;  /* 0x00000053ff53723e */ /* 0x000fe200048070ff */
[----:B------:R-:W-:Y:S01]  /*4980*/  FMUL R76, R76, R7 ;  /* 0x000000074c4c7220 */ /* 0x000fe20000400000 */
[----:B------:R-:W-:Y:S01]  /*4990*/  F2FP.SATFINITE.E4M3.F32.PACK_AB_MERGE_C R81, RZ, R81, RZ ;  /* 0x00000051ff51723e */ /* 0x000fe200048070ff */
[----:B------:R0:W-:Y:S01]  /*49a0*/  @!P6 STG.E.U8 desc[UR18][R16.64+0x1], R19 ;  /* 0x000001131000e986 */ /* 0x0001e2000c101112 */
[----:B------:R-:W-:Y:S01]  /*49b0*/  ISETP.LT.OR P6, PT, R31, 0x9, !P3 ;  /* 0x000000091f00780c */ /* 0x000fe20005fc1670 */
[----:B------:R-:W-:Y:S01]  /*49c0*/  FMUL R73, R73, R7 ;  /* 0x0000000749497220 */ /* 0x000fe20000400000 */
[----:B------:R-:W-:Y:S01]  /*49d0*/  F2FP.SATFINITE.E4M3.F32.PACK_AB_MERGE_C R25, RZ, R80, RZ ;  /* 0x00000050ff19723e */ /* 0x000fe200048070ff */
[----:B------:R-:W-:Y:S01]  /*49e0*/  @!P5 STG.E.U8 desc[UR18][R16.64], R83 ;  /* 0x000000531000d986 */ /* 0x000fe2000c101112 */
[----:B------:R-:W-:Y:S01]  /*49f0*/  F2FP.SATFINITE.E4M3.F32.PACK_AB_MERGE_C R79, RZ, R79, RZ ;  /* 0x0000004fff4f723e */ /* 0x000fe200048070ff */
[-C--:B------:R-:W-:Y:S01]  /*4a00*/  FMUL R74, R74, R7.reuse ;  /* 0x000000074a4a7220 */ /* 0x080fe20000400000 */
[C---:B------:R-:W-:Y:S01]  /*4a10*/  ISETP.LT.OR P5, PT, R31.reuse, 0xa, !P2 ;  /* 0x0000000a1f00780c */ /* 0x040fe200057a1670 */
[----:B------:R-:W-:Y:S01]  /*4a20*/  @!P0 STG.E.U8 desc[UR18][R14.64], R81 ;  /* 0x000000510e008986 */ /* 0x000fe2000c101112 */
[----:B------:R-:W-:Y:S01]  /*4a30*/  ISETP.LT.OR P0, PT, R31, 0xa, !P3 ;  /* 0x0000000a1f00780c */ /* 0x000fe20005f01670 */
[----:B------:R-:W-:Y:S01]  /*4a40*/  FMUL R71, R71, R7 ;  /* 0x0000000747477220 */ /* 0x000fe20000400000 */
[----:B------:R-:W-:Y:S01]  /*4a50*/  F2FP.SATFINITE.E4M3.F32.PACK_AB_MERGE_C R77, RZ, R77, RZ ;  /* 0x0000004dff4d723e */ /* 0x000fe200048070ff */
[----:B------:R1:W-:Y:S01]  /*4a60*/  @!P1 STG.E.U8 desc[UR18][R14.64+0x1], R25 ;  /* 0x000001190e009986 */ /* 0x0003e2000c101112 */
[C---:B------:R-:W-:Y:S01]  /*4a70*/  ISETP.LT.OR P1, PT, R31.reuse, 0x9, !P2 ;  /* 0x000000091f00780c */ /* 0x040fe20005721670 */
[-C--:B------:R-:W-:Y:S01]  /*4a80*/  FMUL R72, R72, R7.reuse ;  /* 0x0000000748487220 */ /* 0x080fe20000400000 */
[----:B0-----:R-:W-:Y:S01]  /*4a90*/  F2FP.SATFINITE.E4M3.F32.PACK_AB_MERGE_C R19, RZ, R78, RZ ;  /* 0x0000004eff13723e */ /* 0x001fe200048070ff */
[----:B------:R-:W-:Y:S01]  /*4aa0*/  @!P6 STG.E.U8 desc[UR18][R16.64+0x8], R79 ;  /* 0x0000084f1000e986 */ /* 0x000fe2000c101112 */
[----:B------:R-:W-:Y:S01]  /*4ab0*/  ISETP.LT.OR P6, PT, R31, 0x11, !P3 ;  /* 0x000000111f00780c */ /* 0x000fe20005fc1670 */
[----:B------:R-:W-:Y:S01]  /*4ac0*/  FMUL R69, R69, R7 ;  /* 0x0000000745457220 */ /* 0x000fe20000400000 */
[----:B------:R-:W-:Y:S01]  /*4ad0*/  F2FP.SATFINITE.E4M3.F32.PACK_AB_MERGE_C R73, RZ, R73, RZ ;  /* 0x00000049ff49723e */ /* 0x000fe200048070ff */
[----:B------:R-:W-:Y:S01]  /*4ae0*/  FMUL R70, R70, R7 ;  /* 0x0000000746467220 */ /* 0x000fe20000400000 */
[----:B------:R-:W-:Y:S01]  /*4af0*/  F2FP.SATFINITE.E4M3.F32.PACK_AB_MERGE_C R71, RZ, R71, RZ ;  /* 0x00000047ff47723e */ /* 0x000fe200048070ff */
[----:B------:R0:W-:Y:S01]  /*4b00*/  @!P0 STG.E.U8 desc[UR18][R16.64+0x9], R19 ;  /* 0x0000091310008986 */ /* 0x0001e2000c101112 */
[----:B------:R-:W-:Y:S01]  /*4b10*/  ISETP.LT.OR P0, PT, R31, 0x12, !P3 ;  /* 0x000000121f00780c */ /* 0x000fe20005f01670 */
[-C--:B------:R-:W-:Y:S01]  /*4b20*/  FMUL R67, R67, R7.reuse ;  /* 0x0000000743437220 */ /* 0x080fe20000400000 */
[----:B-1----:R-:W-:Y:S01]  /*4b30*/  F2FP.SATFINITE.E4M3.F32.PACK_AB_MERGE_C R25, RZ, R76, RZ ;  /* 0x0000004cff19723e */ /* 0x002fe200048070ff */
[----:B------:R-:W-:Y:S01]  /*4b40*/  @!P1 STG.E.U8 desc[UR18][R14.64+0x8], R77 ;  /* 0x0000084d0e009986 */ /* 0x000fe2000c101112 */
[C---:B------:R-:W-:Y:S01]  /*4b50*/  ISETP.LT.OR P1, PT, R31.reuse, 0x11, !P2 ;  /* 0x000000111f00780c */ /* 0x040fe20005721670 */
[----:B------:R-:W-:Y:S01]  /*4b60*/  FMUL R68, R68, R7 ;  /* 0x0000000744447220 */ /* 0x000fe20000400000 */
[----:B------:R-:W-:Y:S01]  /*4b70*/  F2FP.SATFINITE.E4M3.F32.PACK_AB_MERGE_C R69, RZ, R69, RZ ;  /* 0x00000045ff45723e */ /* 0x000fe200048070ff */
[----:B------:R1:W-:Y:S01]  /*4b80*/  @!P5 STG.E.U8 desc[UR18][R14.64+0x9], R25 ;  /* 0x000009190e00d986 */ /* 0x0003e2000c101112 */
[----:B------:R-:W-:Y:S01]  /*4b90*/  ISETP.LT.OR P5, PT, R31, 0x12, !P2 ;  /* 0x000000121f00780c */ /* 0x000fe200057a1670 */
[-C--:B------:R-:W-:Y:S01]  /*4ba0*/  FMUL R65, R65, R7.reuse ;  /* 0x0000000741417220 */ /* 0x080fe20000400000 */
[----:B------:R-:W-:Y:S01]  /*4bb0*/  F2FP.SATFINITE.E4M3.F32.PACK_AB_MERGE_C R27, RZ, R70, RZ ;  /* 0x00000046ff1b723e */ /* 0x000fe200048070ff */
[----:B------:R-:W-:Y:S01]  /*4bc0*/  @!P6 STG.E.U8 desc[UR18][R16.64+0x10], R73 ;  /* 0x000010491000e986 */ /* 0x000fe2000c101112 */
[C---:B------:R-:W-:Y:S01]  /*4bd0*/  ISETP.LT.OR P6, PT, R31.reuse, 0x19, !P3 ;  /* 0x000000191f00780c */ /* 0x040fe20005fc1670 */
[-C--:B------:R-:W-:Y:S01]  /*4be0*/  FMUL R66, R66, R7.reuse ;  /* 0x0000000742427220 */ /* 0x080fe20000400000 */
[----:B------:R-:W-:Y:S01]  /*4bf0*/  ISETP.LT.OR P3, PT, R31, 0x1a, !P3 ;  /* 0x0000001a1f00780c */ /* 0x000fe20005f61670 */
[-C--:B------:R-:W-:Y:S01]  /*4c00*/  FMUL R63, R63, R7.reuse ;  /* 0x000000073f3f7220 */ /* 0x080fe20000400000 */
[----:B0-----:R-:W-:Y:S01]  /*4c10*/  F2FP.SATFINITE.E4M3.F32.PACK_AB_MERGE_C R19, RZ, R74, RZ ;  /* 0x0000004aff13723e */ /* 0x001fe200048070ff */
[----:B------:R-:W-:Y:S01]  /*4c20*/  FMUL R64, R64, R7 ;  /* 0x0000000740407220 */ /* 0x000fe20000400000 */
[----:B------:R-:W-:Y:S01]  /*4c30*/  F2FP.SATFINITE.E4M3.F32.PACK_AB_MERGE_C R67, RZ, R67, RZ ;  /* 0x00000043ff43723e */ /* 0x000fe200048070ff */
[----:B------:R-:W-:Y:S01]  /*4c40*/  FMUL R62, R62, R7 ;  /* 0x000000073e3e7220 */ /* 0x000fe20000400000 */
[----:B-1----:R-:W-:Y:S01]  /*4c50*/  F2FP.SATFINITE.E4M3.F32.PACK_AB_MERGE_C R25, RZ, R72, RZ ;  /* 0x00000048ff19723e */ /* 0x002fe200048070ff */
[----:B------:R0:W-:Y:S01]  /*4c60*/  @!P0 STG.E.U8 desc[UR18][R16.64+0x11], R19 ;  /* 0x0000111310008986 */ /* 0x0001e2000c101112 */
[----:B------:R-:W-:Y:S01]  /*4c70*/  F2FP.SATFINITE.E4M3.F32.PACK_AB_MERGE_C R65, RZ, R65, RZ ;  /* 0x00000041ff41723e */ /* 0x000fe200048070ff */
[-C--:B------:R-:W-:Y:S01]  /*4c80*/  FMUL R61, R61, R7.reuse ;  /* 0x000000073d3d7220 */ /* 0x080fe20000400000 */
[C---:B------:R-:W-:Y:S01]  /*4c90*/  ISETP.GE.AND P0, PT, R32.reuse, 0x89, PT ;  /* 0x000000892000780c */ /* 0x040fe20003f06270 */
[----:B------:R-:W-:Y:S01]  /*4ca0*/  @!P1 STG.E.U8 desc[UR18][R14.64+0x10], R71 ;  /* 0x000010470e009986 */ /* 0x000fe2000c101112 */
[----:B------:R-:W-:Y:S01]  /*4cb0*/  ISETP.GE.AND P1, PT, R32, 0x81, PT ;  /* 0x000000812000780c */ /* 0x000fe20003f26270 */
[----:B------:R-:W-:Y:S01]  /*4cc0*/  FMUL R59, R59, R7 ;  /* 0x000000073b3b7220 */ /* 0x000fe20000400000 */
[----:B------:R-:W-:Y:S01]  /*4cd0*/  F2FP.SATFINITE.E4M3.F32.PACK_AB_MERGE_C R63, RZ, R63, RZ ;  /* 0x0000003fff3f723e */ /* 0x000fe200048070ff */
[----:B------:R-:W-:Y:S01]  /*4ce0*/  @!P5 STG.E.U8 desc[UR18][R14.64+0x11], R25 ;  /* 0x000011190e00d986 */ /* 0x000fe2000c101112 */
[C---:B------:R-:W-:Y:S01]  /*4cf0*/  ISETP.LT.OR P5, PT, R31.reuse, 0x19, !P2 ;  /* 0x000000191f00780c */ /* 0x040fe200057a1670 */
[-C--:B------:R-:W-:Y:S01]  /*4d00*/  FMUL R60, R60, R7.reuse ;  /* 0x000000073c3c7220 */ /* 0x080fe20000400000 */
[C---:B------:R-:W-:Y:S01]  /*4d10*/  ISETP.LT.OR P2, PT, R31.reuse, 0x1a, !P2 ;  /* 0x0000001a1f00780c */ /* 0x040fe20005741670 */
[----:B------:R-:W-:Y:S01]  /*4d20*/  @!P6 STG.E.U8 desc[UR18][R16.64+0x18], R69 ;  /* 0x000018451000e986 */ /* 0x000fe2000c101112 */
[C---:B------:R-:W-:Y:S01]  /*4d30*/  ISETP.LT.OR P6, PT, R31.reuse, 0x1, !P1 ;  /* 0x000000011f00780c */ /* 0x040fe20004fc1670 */
[-C--:B------:R-:W-:Y:S01]  /*4d40*/  FMUL R58, R58, R7.reuse ;  /* 0x000000073a3a7220 */ /* 0x080fe20000400000 */
[----:B0-----:R-:W-:Y:S01]  /*4d50*/  F2FP.SATFINITE.E4M3.F32.PACK_AB_MERGE_C R19, RZ, R68, RZ ;  /* 0x00000044ff13723e */ /* 0x001fe200048070ff */
[----:B------:R0:W-:Y:S01]  /*4d60*/  @!P3 STG.E.U8 desc[UR18][R16.64+0x19], R27 ;  /* 0x0000191b1000b986 */ /* 0x0001e2000c101112 */
[----:B------:R-:W-:Y:S01]  /*4d70*/  ISETP.LT.OR P3, PT, R31, 0x2, !P1 ;  /* 0x000000021f00780c */ /* 0x000fe20004f61670 */
[----:B------:R-:W-:Y:S01]  /*4d80*/  FMUL R57, R57, R7 ;  /* 0x0000000739397220 */ /* 0x000fe20000400000 */
[----:B------:R-:W-:Y:S01]  /*4d90*/  F2FP.SATFINITE.E4M3.F32.PACK_AB_MERGE_C R61, RZ, R61, RZ ;  /* 0x0000003dff3d723e */ /* 0x000fe200048070ff */
[----:B------:R-:W-:Y:S01]  /*4da0*/  FMUL R23, R23, R7 ;  /* 0x0000000717177220 */ /* 0x000fe20000400000 */
[----:B------:R-:W-:Y:S01]  /*4db0*/  F2FP.SATFINITE.E4M3.F32.PACK_AB_MERGE_C R59, RZ, R59, RZ ;  /* 0x0000003bff3b723e */ /* 0x000fe200048070ff */
[----:B------:R-:W-:Y:S01]  /*4dc0*/  @!P5 STG.E.U8 desc[UR18][R14.64+0x18], R67 ;  /* 0x000018430e00d986 */ /* 0x000fe2000c101112 */
[C---:B------:R-:W-:Y:S01]  /*4dd0*/  ISETP.LT.OR P5, PT, R31.reuse, 0x1, !P0 ;  /* 0x000000011f00780c */ /* 0x040fe200047a1670 */
[----:B------:R-:W-:Y:S01]  /*4de0*/  FMUL R56, R56, R7 ;  /* 0x0000000738387220 */ /* 0x000fe20000400000 */
[----:B------:R-:W-:Y:S01]  /*4df0*/  F2FP.SATFINITE.E4M3.F32.PACK_AB_MERGE_C R57, RZ, R57, RZ ;  /* 0x00000039ff39723e */ /* 0x000fe200048070ff */
[----:B------:R1:W-:Y:S01]  /*4e00*/  @!P2 STG.E.U8 desc[UR18][R14.64+0x19], R19 ;  /* 0x000019130e00a986 */ /* 0x0003e2000c101112 */
[----:B------:R-:W-:Y:S01]  /*4e10*/  ISETP.LT.OR P2, PT, R31, 0xa, !P1 ;  /* 0x0000000a1f00780c */ /* 0x000fe20004f41670 */
[-C--:B------:R-:W-:Y:S01]  /*4e20*/  FMUL R21, R21, R7.reuse ;  /* 0x0000000715157220 */ /* 0x080fe20000400000 */
[----:B0-----:R-:W-:Y:S01]  /*4e30*/  F2FP.SATFINITE.E4M3.F32.PACK_AB_MERGE_C R17, RZ, R66, RZ ;  /* 0x00000042ff11723e */ /* 0x001fe200048070ff */
[----:B------:R-:W-:Y:S01]  /*4e40*/  @!P6 STG.E.U8 desc[UR18][R8.64], R65 ;  /* 0x000000410800e986 */ /* 0x000fe2000c101112 */
[----:B------:R-:W-:Y:S01]  /*4e50*/  ISETP.LT.OR P6, PT, R31, 0x2, !P0 ;  /* 0x000000021f00780c */ /* 0x000fe200047c1670 */
[-C--:B------:R-:W-:Y:S01]  /*4e60*/  FMUL R22, R22, R7.reuse ;  /* 0x0000000716167220 */ /* 0x080fe20000400000 */
[-C--:B------:R-:W-:Y:S01]  /*4e70*/  FMUL R13, R13, R7.reuse ;  /* 0x000000070d0d7220 */ /* 0x080fe20000400000 */
[----:B------:R0:W-:Y:S01]  /*4e80*/  @!P3 STG.E.U8 desc[UR18][R8.64+0x1], R17 ;  /* 0x000001110800b986 */ /* 0x0001e2000c101112 */
[----:B------:R-:W-:Y:S01]  /*4e90*/  ISETP.LT.OR P3, PT, R31, 0x9, !P1 ;  /* 0x000000091f00780c */ /* 0x000fe20004f61670 */
[----:B------:R-:W-:Y:S01]  /*4ea0*/  FMUL R20, R20, R7 ;  /* 0x0000000714147220 */ /* 0x000fe20000400000 */
[----:B------:R-:W-:Y:S01]  /*4eb0*/  F2FP.SATFINITE.E4M3.F32.PACK_AB_MERGE_C R23, RZ, R23, RZ ;  /* 0x00000017ff17723e */ /* 0x000fe200048070ff */
[----:B------:R-:W-:Y:S01]  /*4ec0*/  @!P5 STG.E.U8 desc[UR18][R10.64], R63 ;  /* 0x0000003f0a00d986 */ /* 0x000fe2000c101112 */
[----:B-1----:R-:W-:-:S02]  /*4ed0*/  F2FP.SATFINITE.E4M3.F32.PACK_AB_MERGE_C R15, RZ, R64, RZ ;  /* 0x00000040ff0f723e */ /* 0x002fc400048070ff */
[C---:B------:R-:W-:Y:S02]  /*4ee0*/  ISETP.LT.OR P5, PT, R31.reuse, 0x9, !P0 ;  /* 0x000000091f00780c */ /* 0x040fe400047a1670 */
[----:B------:R-:W-:Y:S01]  /*4ef0*/  F2FP.SATFINITE.E4M3.F32.PACK_AB_MERGE_C R21, RZ, R21, RZ ;  /* 0x00000015ff15723e */ /* 0x000fe200048070ff */
[----:B------:R1:W-:Y:S01]  /*4f00*/  @!P6 STG.E.U8 desc[UR18][R10.64+0x1], R15 ;  /* 0x0000010f0a00e986 */ /* 0x0003e2000c101112 */
[C---:B------:R-:W-:Y:S02]  /*4f10*/  ISETP.LT.OR P6, PT, R31.reuse, 0xa, !P0 ;  /* 0x0000000a1f00780c */ /* 0x040fe400047c1670 */
[----:B0-----:R-:W-:Y:S01]  /*4f20*/  F2FP.SATFINITE.E4M3.F32.PACK_AB_MERGE_C R17, RZ, R62, RZ ;  /* 0x0000003eff11723e */ /* 0x001fe200048070ff */
[----:B------:R-:W-:Y:S01]  /*4f30*/  @!P3 STG.E.U8 desc[UR18][R8.64+0x8], R61 ;  /* 0x0000083d0800b986 */ /* 0x000fe2000c101112 */
[C---:B------:R-:W-:Y:S02]  /*4f40*/  ISETP.LT.OR P3, PT, R31.reuse, 0x11, !P1 ;  /* 0x000000111f00780c */ /* 0x040fe40004f61670 */
[----:B------:R-:W-:Y:S01]  /*4f50*/  F2FP.SATFINITE.E4M3.F32.PACK_AB_MERGE_C R13, RZ, R13, RZ ;  /* 0x0000000dff0d723e */ /* 0x000fe200048070ff */
[----:B------:R0:W-:Y:S01]  /*4f60*/  @!P2 STG.E.U8 desc[UR18][R8.64+0x9], R17 ;  /* 0x000009110800a986 */ /* 0x0001e2000c101112 */
[----:B------:R-:W-:-:S02]  /*4f70*/  ISETP.LT.OR P2, PT, R31, 0x12, !P1 ;  /* 0x000000121f00780c */ /* 0x000fc40004f41670 */
[----:B------:R-:W-:Y:S01]  /*4f80*/  F2FP.SATFINITE.E4M3.F32.PACK_AB_MERGE_C R19, RZ, R20, RZ ;  /* 0x00000014ff13723e */ /* 0x000fe200048070ff */
[----:B------:R-:W-:Y:S01]  /*4f90*/  @!P5 STG.E.U8 desc[UR18][R10.64+0x8], R59 ;  /* 0x0000083b0a00d986 */ /* 0x000fe2000c101112 */
[----:B-1----:R-:W-:Y:S02]  /*4fa0*/  F2FP.SATFINITE.E4M3.F32.PACK_AB_MERGE_C R15, RZ, R60, RZ ;  /* 0x0000003cff0f723e */ /* 0x002fe400048070ff */
[----:B------:R-:W-:-:S03]  /*4fb0*/  ISETP.LT.OR P5, PT, R31, 0x11, !P0 ;  /* 0x000000111f00780c */ /* 0x000fc600047a1670 */
[----:B------:R1:W-:Y:S01]  /*4fc0*/  @!P6 STG.E.U8 desc[UR18][R10.64+0x9], R15 ;  /* 0x0000090f0a00e986 */ /* 0x0003e2000c101112 */
[C---:B------:R-:W-:Y:S02]  /*4fd0*/  ISETP.LT.OR P6, PT, R31.reuse, 0x12, !P0 ;  /* 0x000000121f00780c */ /* 0x040fe400047c1670 */
[----:B0-----:R-:W-:Y:S01]  /*4fe0*/  F2FP.SATFINITE.E4M3.F32.PACK_AB_MERGE_C R17, RZ, R58, RZ ;  /* 0x0000003aff11723e */ /* 0x001fe200048070ff */
[----:B------:R-:W-:Y:S01]  /*4ff0*/  @!P3 STG.E.U8 desc[UR18][R8.64+0x10], R57 ;  /* 0x000010390800b986 */ /* 0x000fe2000c101112 */
[C---:B------:R-:W-:Y:S02]  /*5000*/  ISETP.LT.OR P3, PT, R31.reuse, 0x19, !P0 ;  /* 0x000000191f00780c */ /* 0x040fe40004761670 */
[C---:B------:R-:W-:Y:S01]  /*5010*/  ISETP.LT.OR P0, PT, R31.reuse, 0x1a, !P0 ;  /* 0x0000001a1f00780c */ /* 0x040fe20004701670 */
[----:B------:R0:W-:Y:S01]  /*5020*/  @!P2 STG.E.U8 desc[UR18][R8.64+0x11], R17 ;  /* 0x000011110800a986 */ /* 0x0001e2000c101112 */
[C---:B------:R-:W-:Y:S02]  /*5030*/  ISETP.LT.OR P2, PT, R31.reuse, 0x19, !P1 ;  /* 0x000000191f00780c */ /* 0x040fe40004f41670 */
[----:B------:R-:W-:Y:S01]  /*5040*/  ISETP.LT.OR P1, PT, R31, 0x1a, !P1 ;  /* 0x0000001a1f00780c */ /* 0x000fe20004f21670 */
[----:B------:R2:W-:Y:S01]  /*5050*/  @!P5 STG.E.U8 desc[UR18][R10.64+0x10], R23 ;  /* 0x000010170a00d986 */ /* 0x0005e2000c101112 */
[----:B-1----:R-:W-:-:S05]  /*5060*/  F2FP.SATFINITE.E4M3.F32.PACK_AB_MERGE_C R15, RZ, R56, RZ ;  /* 0x00000038ff0f723e */ /* 0x002fca00048070ff */
[----:B------:R2:W-:Y:S01]  /*5070*/  @!P6 STG.E.U8 desc[UR18][R10.64+0x11], R15 ;  /* 0x0000110f0a00e986 */ /* 0x0005e2000c101112 */
[----:B0-----:R-:W-:-:S03]  /*5080*/  F2FP.SATFINITE.E4M3.F32.PACK_AB_MERGE_C R17, RZ, R22, RZ ;  /* 0x00000016ff11723e */ /* 0x001fc600048070ff */
[----:B------:R2:W-:Y:S04]  /*5090*/  @!P2 STG.E.U8 desc[UR18][R8.64+0x18], R21 ;  /* 0x000018150800a986 */ /* 0x0005e8000c101112 */
[----:B------:R2:W-:Y:S04]  /*50a0*/  @!P1 STG.E.U8 desc[UR18][R8.64+0x19], R17 ;  /* 0x0000191108009986 */ /* 0x0005e8000c101112 */
[----:B------:R2:W-:Y:S04]  /*50b0*/  @!P3 STG.E.U8 desc[UR18][R10.64+0x18], R13 ;  /* 0x0000180d0a00b986 */ /* 0x0005e8000c101112 */
[----:B------:R2:W-:Y:S02]  /*50c0*/  @!P0 STG.E.U8 desc[UR18][R10.64+0x19], R19 ;  /* 0x000019130a008986 */ /* 0x0005e4000c101112 */
.L_x_102:
[----:B------:R-:W-:Y:S05]  /*50d0*/  BSYNC B0 ;  /* 0x0000000000007941 */ /* 0x000fea0003800000 */
.L_x_36:
[----:B------:R-:W-:Y:S01]  /*50e0*/  ULDC UR6, c[0x0][0xc] ;  /* 0x0000030000067ab9 */ /* 0x000fe20000000800 */
[----:B------:R-:W-:Y:S01]  /*50f0*/  ULDC UR7, c[0x0][0x10] ;  /* 0x0000040000077ab9 */ /* 0x000fe20000000800 */
[----:B0-2---:R-:W0:Y:S01]  /*5100*/  LDC R9, c[0x0][0x14] ;  /* 0x00000500ff097b82 */ /* 0x005e220000000800 */
[----:B------:R-:W-:Y:S01]  /*5110*/  UIMAD.WIDE.U32 UR6, UR6, UR7, URZ ;  /* 0x00000007060672a5 */ /* 0x000fe2000f8e003f */
[----:B-----5:R-:W-:Y:S01]  /*5120*/  PRMT R8, RZ, 0x7610, R8 ;  /* 0x00007610ff087816 */ /* 0x020fe20000000008 */
[----:B------:R-:W-:Y:S02]  /*5130*/  IMAD.MOV.U32 R16, RZ, RZ, -0x1 ;  /* 0xffffffffff107424 */ /* 0x000fe400078e00ff */
[----:B------:R-:W-:Y:S02]  /*5140*/  IMAD.MOV.U32 R75, RZ, RZ, -0x1 ;  /* 0xffffffffff4b7424 */ /* 0x000fe400078e00ff */
[----:B0-----:R-:W-:-:S04]  /*5150*/  IMAD.WIDE.U32 R4, R9, UR6, R4 ;  /* 0x0000000609047c25 */ /* 0x001fc8000f8e0004 */
[----:B------:R-:W-:Y:S01]  /*5160*/  IMAD R9, R9, UR7, RZ ;  /* 0x0000000709097c24 */ /* 0x000fe2000f8e02ff */
[----:B------:R-:W-:Y:S02]  /*5170*/  ULDC.64 UR6, c[0x0][0x650] ;  /* 0x0001940000067ab9 */ /* 0x000fe40000000a00 */
[----:B------:R-:W-:Y:S01]  /*5180*/  ISETP.GE.U32.AND P0, PT, R4, UR6, PT ;  /* 0x0000000604007c0c */ /* 0x000fe2000bf06070 */
[----:B------:R-:W-:-:S05]  /*5190*/  IMAD.IADD R5, R5, 0x1, R9 ;  /* 0x0000000105057824 */ /* 0x000fca00078e0209 */
[----:B------:R-:W-:-:S13]  /*51a0*/  ISETP.GE.U32.AND.EX P0, PT, R5, UR7, PT, P0 ;  /* 0x0000000705007c0c */ /* 0x000fda000bf06100 */
[----:B------:R-:W-:Y:S05]  /*51b0*/  @P0 BRA `(.L_x_103) ;  /* 0x0000000400600947 */ /* 0x000fea0003800000 */
[----:B------:R-:W0:Y:S01]  /*51c0*/  S2R R22, SR_CTAID.X ;  /* 0x0000000000167919 */ /* 0x000e220000002500 */
[----:B------:R-:W2:Y:S01]  /*51d0*/  LDC.64 R16, c[0x0][0x628] ;  /* 0x00018a00ff107b82 */ /* 0x000ea20000000a00 */
[----:B------:R-:W-:Y:S01]  /*51e0*/  ULDC UR6, c[0x0][0x150] ;  /* 0x0000540000067ab9 */ /* 0x000fe20000000800 */
[----:B-1-34-:R-:W-:Y:S01]  /*51f0*/  IMAD.MOV.U32 R14, RZ, RZ, R4 ;  /* 0x000000ffff0e7224 */ /* 0x01afe200078e0004 */
[----:B------:R-:W1:Y:S01]  /*5200*/  S2R R24, SR_CTAID.Y ;  /* 0x0000000000187919 */ /* 0x000e620000002600 */
[----:B------:R-:W-:-:S04]  /*5210*/  IMAD.MOV.U32 R15, RZ, RZ, R5 ;  /* 0x000000ffff0f7224 */ /* 0x000fc800078e0005 */
[----:B------:R-:W3:Y:S08]  /*5220*/  LDC R25, c[0x0][0x144] ;  /* 0x00005100ff197b82 */ /* 0x000ef00000000800 */
[----:B------:R-:W4:Y:S08]  /*5230*/  LDC R18, c[0x0][0x630] ;  /* 0x00018c00ff127b82 */ /* 0x000f300000000800 */
[----:B------:R-:W1:Y:S01]  /*5240*/  LDC.64 R20, c[0x0][0x620] ;  /* 0x00018800ff147b82 */ /* 0x000e620000000a00 */
[----:B--2---:R-:W-:-:S04]  /*5250*/  ISETP.NE.U32.AND P0, PT, R16, RZ, PT ;  /* 0x000000ff1000720c */ /* 0x004fc80003f05070 */
[----:B------:R-:W-:Y:S02]  /*5260*/  ISETP.NE.AND.EX P0, PT, R17, RZ, PT, P0 ;  /* 0x000000ff1100720c */ /* 0x000fe40003f05300 */
[----:B0-----:R-:W-:-:S05]  /*5270*/  I2FP.F32.U32 R8, R22 ;  /* 0x0000001600087245 */ /* 0x001fca0000201000 */
[----:B------:R-:W-:-:S04]  /*5280*/  FMUL R8, R8, UR6 ;  /* 0x0000000608087c20 */ /* 0x000fc80008400000 */
[----:B------:R0:W2:Y:S02]  /*5290*/  F2I.U32.TRUNC.NTZ R23, R8 ;  /* 0x0000000800177305 */ /* 0x0000a4000020f000 */
[----:B---34-:R-:W-:Y:S05]  /*52a0*/  @!P0 BRA `(.L_x_104) ;  /* 0x0000000000288947 */ /* 0x018fea0003800000 */
[----:B------:R-:W3:Y:S02]  /*52b0*/  LDC R9, c[0x0][0x634] ;  /* 0x00018d00ff097b82 */ /* 0x000ee40000000800 */
[----:B---3--:R-:W-:-:S05]  /*52c0*/  IADD3 R13, P0, R4, R9, RZ ;  /* 0x00000009040d7210 */ /* 0x008fca0007f1e0ff */
[----:B------:R-:W-:-:S04]  /*52d0*/  IMAD.X R19, RZ, RZ, R5, P0 ;  /* 0x000000ffff137224 */ /* 0x000fc800000e0605 */
[----:B0-----:R-:W-:-:S04]  /*52e0*/  IMAD.WIDE.U32 R8, R19, R16, RZ ;  /* 0x0000001013087225 */ /* 0x001fc800078e00ff */
[----:B------:R-:W-:-:S04]  /*52f0*/  IMAD.WIDE.U32 R10, P0, R13, R17, R8 ;  /* 0x000000110d0a7225 */ /* 0x000fc80007800008 */
[----:B------:R-:W-:-:S04]  /*5300*/  IMAD.WIDE.U32 R8, R13, R16, RZ ;  /* 0x000000100d087225 */ /* 0x000fc800078e00ff */
[----:B------:R-:W-:Y:S01]  /*5310*/  IMAD.X R15, RZ, RZ, RZ, P0 ;  /* 0x000000ffff0f7224 */ /* 0x000fe200000e06ff */
[----:B------:R-:W-:Y:S01]  /*5320*/  IADD3 RZ, P0, R9, R10, RZ ;  /* 0x0000000a09ff7210 */ /* 0x000fe20007f1e0ff */
[----:B------:R-:W-:-:S04]  /*5330*/  IMAD.MOV.U32 R14, RZ, RZ, R11 ;  /* 0x000000ffff0e7224 */ /* 0x000fc800078e000b */
[----:B------:R-:W-:-:S08]  /*5340*/  IMAD.WIDE.U32.X R14, R19, R17, R14, P0 ;  /* 0x00000011130e7225 */ /* 0x000fd000000e040e */
.L_x_104:
[----:B------:R-:W3:Y:S01]  /*5350*/  LDC.64 R30, c[0x0][0x640] ;  /* 0x00019000ff1e7b82 */ /* 0x000ee20000000a00 */
[-C--:B------:R-:W-:Y:S01]  /*5360*/  SHF.R.U64 R75, R14, R18.reuse, R15 ;  /* 0x000000120e4b7219 */ /* 0x080fe2000000120f */
[----:B--2---:R-:W-:Y:S01]  /*5370*/  IMAD.MOV R23, RZ, RZ, -R23 ;  /* 0x000000ffff177224 */ /* 0x004fe200078e0a17 */
[----:B0-----:R-:W-:Y:S01]  /*5380*/  SHF.R.U32.HI R8, RZ, R18, R15 ;  /* 0x00000012ff087219 */ /* 0x001fe2000001160f */
[----:B------:R-:W-:Y:S01]  /*5390*/  ULDC UR6, c[0x0][0x154] ;  /* 0x0000550000067ab9 */ /* 0x000fe20000000800 */
[----:B------:R-:W-:Y:S01]  /*53a0*/  IADD3 R11, P0, RZ, -R75, RZ ;  /* 0x8000004bff0b7210 */ /* 0x000fe20007f1e0ff */
[----:B------:R-:W-:Y:S02]  /*53b0*/  IMAD R23, R25, R23, R22 ;  /* 0x0000001719177224 */ /* 0x000fe400078e0216 */
[----:B------:R-:W0:Y:S01]  /*53c0*/  LDC R14, c[0x0][0x618] ;  /* 0x00018600ff0e7b82 */ /* 0x000e220000000800 */
[----:B------:R-:W-:Y:S02]  /*53d0*/  IMAD.MOV.U32 R13, RZ, RZ, 0x1 ;  /* 0x00000001ff0d7424 */ /* 0x000fe400078e00ff */
[----:B------:R-:W-:-:S04]  /*53e0*/  IMAD.X R9, RZ, RZ, ~R8, P0 ;  /* 0x000000ffff097224 */ /* 0x000fc800000e0e08 */
[-C--:B-1----:R-:W-:Y:S01]  /*53f0*/  IMAD R10, R9, R20.reuse, RZ ;  /* 0x00000014090a7224 */ /* 0x082fe200078e02ff */
[----:B------:R-:W1:Y:S01]  /*5400*/  LDC R26, c[0x0][0x608] ;  /* 0x00018200ff1a7b82 */ /* 0x000e620000000800 */
[----:B------:R-:W-:-:S04]  /*5410*/  IMAD.WIDE.U32 R8, R11, R20, R4 ;  /* 0x000000140b087225 */ /* 0x000fc800078e0004 */
[----:B------:R-:W-:Y:S01]  /*5420*/  IMAD R11, R11, R21, R10 ;  /* 0x000000150b0b7224 */ /* 0x000fe200078e020a */
[----:B------:R-:W-:Y:S02]  /*5430*/  I2FP.F32.U32 R10, R24 ;  /* 0x00000018000a7245 */ /* 0x000fe40000201000 */
[----:B------:R-:W2:Y:S01]  /*5440*/  LDC R28, c[0x0][0x658] ;  /* 0x00019600ff1c7b82 */ /* 0x000ea20000000800 */
[----:B------:R-:W-:Y:S01]  /*5450*/  IMAD.IADD R9, R9, 0x1, R11 ;  /* 0x0000000109097824 */ /* 0x000fe200078e020b */
[----:B---3--:R-:W-:Y:S01]  /*5460*/  ISETP.NE.U32.AND P0, PT, R30, RZ, PT ;  /* 0x000000ff1e00720c */ /* 0x008fe20003f05070 */
[----:B------:R-:W-:Y:S01]  /*5470*/  FMUL R10, R10, UR6 ;  /* 0x000000060a0a7c20 */ /* 0x000fe20008400000 */
[----:B------:R-:W-:Y:S02]  /*5480*/  IMAD.MOV.U32 R11, RZ, RZ, -0x1 ;  /* 0xffffffffff0b7424 */ /* 0x000fe400078e00ff */
[----:B------:R-:W-:Y:S01]  /*5490*/  ISETP.NE.AND.EX P0, PT, R31, RZ, PT, P0 ;  /* 0x000000ff1f00720c */ /* 0x000fe20003f05300 */
[----:B------:R3:W4:Y:S01]  /*54a0*/  F2I.U32.TRUNC.NTZ R19, R10 ;  /* 0x0000000a00137305 */ /* 0x000722000020f000 */
[----:B------:R-:W3:Y:S01]  /*54b0*/  LDC R21, c[0x0][0x148] ;  /* 0x00005200ff157b82 */ /* 0x000ee20000000800 */
[----:B0-----:R-:W-:-:S02]  /*54c0*/  SHF.R.U64 R18, R8, R14, R9 ;  /* 0x0000000e08127219 */ /* 0x001fc40000001209 */
[----:B------:R-:W-:-:S05]  /*54d0*/  SHF.R.U32.HI R9, RZ, R14, R9 ;  /* 0x0000000eff097219 */ /* 0x000fca0000011609 */
[----:B------:R-:W0:Y:S01]  /*54e0*/  LDC R22, c[0x0][0x600] ;  /* 0x00018000ff167b82 */ /* 0x000e220000000800 */
[-CC-:B-1----:R-:W-:Y:S02]  /*54f0*/  SHF.R.U64 R16, R18, R26.reuse, R9.reuse ;  /* 0x0000001a12107219 */ /* 0x182fe40000001209 */
[----:B------:R-:W-:-:S05]  /*5500*/  SHF.R.U32.HI R9, RZ, R26, R9 ;  /* 0x0000001aff097219 */ /* 0x000fca0000011609 */
[----:B------:R-:W1:Y:S01]  /*5510*/  LDC R27, c[0x0][0x648] ;  /* 0x00019200ff1b7b82 */ /* 0x000e620000000800 */
[-CC-:B--2---:R-:W-:Y:S02]  /*5520*/  SHF.R.U64 R20, R16, R28.reuse, R9.reuse ;  /* 0x0000001c10147219 */ /* 0x184fe40000001209 */
[-C--:B------:R-:W-:Y:S02]  /*5530*/  SHF.L.U32 R11, R11, R28.reuse, RZ ;  /* 0x0000001c0b0b7219 */ /* 0x080fe400000006ff */
[-C--:B------:R-:W-:Y:S01]  /*5540*/  SHF.R.U32.HI R9, RZ, R28.reuse, R9 ;  /* 0x0000001cff097219 */ /* 0x080fe20000011609 */
[----:B------:R-:W-:Y:S01]  /*5550*/  IMAD.MOV.U32 R8, RZ, RZ, R20 ;  /* 0x000000ffff087224 */ /* 0x000fe200078e0014 */
[----:B------:R-:W-:Y:S01]  /*5560*/  SHF.L.U32 R28, R13, R28, RZ ;  /* 0x0000001c0d1c7219 */ /* 0x000fe200000006ff */
[----:B------:R-:W2:Y:S01]  /*5570*/  LDC R29, c[0x0][0x638] ;  /* 0x00018e00ff1d7b82 */ /* 0x000ea20000000800 */
[----:B------:R-:W-:-:S07]  /*5580*/  LOP3.LUT R25, RZ, R11, RZ, 0x33, !PT ;  /* 0x0000000bff197212 */ /* 0x000fce00078e33ff */
[----:B------:R-:W0:Y:S01]  /*5590*/  LDC R32, c[0x0][0x610] ;  /* 0x00018400ff207b82 */ /* 0x000e220000000800 */
[----:B----4-:R-:W-:Y:S05]  /*55a0*/  @!P0 BRA `(.L_x_105) ;  /* 0x0000000000288947 */ /* 0x010fea0003800000 */
[----:B------:R-:W4:Y:S02]  /*55b0*/  LDC R13, c[0x0][0x64c] ;  /* 0x00019300ff0d7b82 */ /* 0x000f240000000800 */
[----:B----4-:R-:W-:-:S05]  /*55c0*/  IADD3 R13, P0, R20, R13, RZ ;  /* 0x0000000d140d7210 */ /* 0x010fca0007f1e0ff */
[----:B------:R-:W-:-:S04]  /*55d0*/  IMAD.X R17, RZ, RZ, R9, P0 ;  /* 0x000000ffff117224 */ /* 0x000fc800000e0609 */
[----:B------:R-:W-:-:S04]  /*55e0*/  IMAD.WIDE.U32 R8, R17, R30, RZ ;  /* 0x0000001e11087225 */ /* 0x000fc800078e00ff */
[----:B---3--:R-:W-:-:S04]  /*55f0*/  IMAD.WIDE.U32 R10, P0, R13, R31, R8 ;  /* 0x0000001f0d0a7225 */ /* 0x008fc80007800008 */
[----:B------:R-:W-:-:S04]  /*5600*/  IMAD.WIDE.U32 R8, R13, R30, RZ ;  /* 0x0000001e0d087225 */ /* 0x000fc800078e00ff */
[----:B------:R-:W-:Y:S01]  /*5610*/  IMAD.X R15, RZ, RZ, RZ, P0 ;  /* 0x000000ffff0f7224 */ /* 0x000fe200000e06ff */
[----:B------:R-:W-:Y:S01]  /*5620*/  IADD3 RZ, P0, R9, R10, RZ ;  /* 0x0000000a09ff7210 */ /* 0x000fe20007f1e0ff */
[----:B------:R-:W-:-:S04]  /*5630*/  IMAD.MOV.U32 R14, RZ, RZ, R11 ;  /* 0x000000ffff0e7224 */ /* 0x000fc800078e000b */
[----:B------:R-:W-:-:S08]  /*5640*/  IMAD.WIDE.U32.X R8, R17, R31, R14, P0 ;  /* 0x0000001f11087225 */ /* 0x000fd000000e040e */
.L_x_105:
[----:B-1----:R-:W-:Y:S01]  /*5650*/  SHF.R.U64 R8, R8, R27, R9 ;  /* 0x0000001b08087219 */ /* 0x002fe20000001209 */
[----:B0-----:R-:W-:Y:S01]  /*5660*/  VIADD R13, R22, 0xffffffff ;  /* 0xffffffff160d7836 */ /* 0x001fe20000000000 */
[----:B------:R-:W-:Y:S01]  /*5670*/  LOP3.LUT R11, R16, R25, RZ, 0xc0, !PT ;  /* 0x00000019100b7212 */ /* 0x000fe200078ec0ff */
[----:B------:R-:W-:Y:S02]  /*5680*/  IMAD.MOV R19, RZ, RZ, -R19 ;  /* 0x000000ffff137224 */ /* 0x000fe400078e0a13 */
[----:B------:R-:W-:Y:S02]  /*5690*/  IMAD.MOV R9, RZ, RZ, -R8 ;  /* 0x000000ffff097224 */ /* 0x000fe400078e0a08 */
[----:B------:R-:W-:Y:S01]  /*56a0*/  IMAD R30, R28, R8, R11 ;  /* 0x000000081c1e7224 */ /* 0x000fe200078e020b */
[----:B------:R-:W-:Y:S01]  /*56b0*/  LOP3.LUT R11, R18, R13, RZ, 0xc0, !PT ;  /* 0x0000000d120b7212 */ /* 0x000fe200078ec0ff */
[----:B---3--:R-:W-:Y:S02]  /*56c0*/  @P4 IMAD R23, R21, R19, R24 ;  /* 0x0000001315174224 */ /* 0x008fe400078e0218 */
[----:B--2---:R-:W-:-:S02]  /*56d0*/  IMAD R8, R9, R29, R20 ;  /* 0x0000001d09087224 */ /* 0x004fc400078e0214 */
[----:B------:R-:W-:Y:S02]  /*56e0*/  IMAD R30, R30, R32, R23 ;  /* 0x000000201e1e7224 */ /* 0x000fe400078e0217 */
[----:B------:R-:W-:Y:S02]  /*56f0*/  IMAD R9, R8, R22, R11 ;  /* 0x0000001608097224 */ /* 0x000fe400078e020b */
[----:B------:R-:W-:-:S03]  /*5700*/  IMAD.MOV.U32 R10, RZ, RZ, 0x1 ;  /* 0x00000001ff0a7424 */ /* 0x000fc600078e00ff */
[----:B------:R-:W-:Y:S02]  /*5710*/  SEL R16, R9, R30, !P4 ;  /* 0x0000001e09107207 */ /* 0x000fe40006000000 */
[----:B------:R-:W-:Y:S02]  /*5720*/  PRMT R8, R10, 0x7610, R8 ;  /* 0x000076100a087816 */ /* 0x000fe40000000008 */
[----:B------:R-:W-:-:S07]  /*5730*/  SEL R30, R30, R9, !P4 ;  /* 0x000000091e1e7207 */ /* 0x000fce0006000000 */
.L_x_103:
[----:B------:R-:W-:Y:S01]  /*5740*/  UIADD3 UR5, UR9, UR5, URZ ;  /* 0x0000000509057290 */ /* 0x000fe2000fffe03f */
[----:B------:R-:W-:Y:S01]  /*5750*/  LOP3.LUT P0, RZ, R8, 0xff, RZ, 0xc0, !PT ;  /* 0x000000ff08ff7812 */ /* 0x000fe2000780c0ff */
[----:B-1-34-:R-:W-:Y:S02]  /*5760*/  IMAD.MOV.U32 R15, RZ, RZ, R30 ;  /* 0x000000ffff0f7224 */ /* 0x01afe400078e001e */
[----:B------:R-:W-:Y:S02]  /*5770*/  USHF.R.U32.HI UR6, URZ, 0x5, UR5 ;  /* 0x000000053f067899 */ /* 0x000fe40008011605 */
[----:B------:R-:W-:Y:S02]  /*5780*/  UISETP.GT.U32.AND UP1, UPT, UR5, 0x1f, UPT ;  /* 0x0000001f0500788c */ /* 0x000fe4000bf24070 */
[----:B------:R-:W-:Y:S02]  /*5790*/  ULOP3.LUT UR6, UR6, 0x1, URZ, 0xc0, !UPT ;  /* 0x0000000106067892 */ /* 0x000fe4000f8ec03f */
[----:B------:R-:W-:-:S02]  /*57a0*/  UISETP.LT.U32.AND UP1, UPT, UR9, 0x20, UP1 ;  /* 0x000000200900788c */ /* 0x000fc40008f21070 */
[----:B------:R-:W-:Y:S02]  /*57b0*/  UISETP.NE.U32.AND UP0, UPT, UR6, 0x1, UPT ;  /* 0x000000010600788c */ /* 0x000fe4000bf05070 */
[----:B------:R-:W-:Y:S02]  /*57c0*/  USEL UR7, URZ, 0x1, !UP1 ;  /* 0x000000013f077887 */ /* 0x000fe4000c800000 */
[----:B------:R-:W-:Y:S02]  /*57d0*/  UISETP.GT.U32.AND UP0, UPT, UR9, 0x1f, !UP0 ;  /* 0x0000001f0900788c */ /* 0x000fe4000c704070 */
[----:B------:R-:W-:Y:S02]  /*57e0*/  ULOP3.LUT UR5, UR5, 0x1f, URZ, 0xc0, !UPT ;  /* 0x0000001f05057892 */ /* 0x000fe4000f8ec03f */
[----:B------:R-:W-:-:S04]  /*57f0*/  USEL UR6, URZ, 0x1, !UP0 ;  /* 0x000000013f067887 */ /* 0x000fc8000c000000 */
[----:B------:R-:W-:Y:S01]  /*5800*/  ULOP3.LUT UR4, UR6, UR4, UR7, 0x96, !UPT ;  /* 0x0000000406047292 */ /* 0x000fe2000f8e9607 */
[----:B------:R-:W-:Y:S11]  /*5810*/  @P0 BRA `(.L_x_106) ;  /* 0xffffffbc00540947 */ /* 0x000ff6000383ffff */
[----:B------:R-:W-:Y:S05]  /*5820*/  EXIT ;  /* 0x000000000000794d */ /* 0x000fea0003800000 */
.L_x_8:
[----:B0-----:R-:W-:Y:S01]  /*5830*/  ULDC.64 UR4, c[0x0][0x650] ;  /* 0x0001940000047ab9 */ /* 0x001fe20000000a00 */
        /* <DEDUP_REMOVED lines=25> */
.L_x_108:
[----:B------:R-:W0:Y:S01]  /*59d0*/  LDC.64 R28, c[0x0][0x640] ;  /* 0x00019000ff1c7b82 */ /* 0x000e220000000a00 */
[-CC-:B------:R-:W-:Y:S01]  /*59e0*/  SHF.R.U64 R21, R16, R6.reuse, R17.reuse ;  /* 0x0000000610157219 */ /* 0x180fe20000001211 */
[----:B------:R-:W-:Y:S01]  /*59f0*/  IMAD.MOV.U32 R31, RZ, RZ, 0x1 ;  /* 0x00000001ff1f7424 */ /* 0x000fe200078e00ff */
[----:B------:R-:W-:Y:S02]  /*5a00*/  SHF.R.U32.HI R3, RZ, R6, R17 ;  /* 0x00000006ff037219 */ /* 0x000fe40000011611 */
[----:B------:R-:W-:-:S03]  /*5a10*/  IADD3 R15, P0, RZ, -R21, RZ ;  /* 0x80000015ff0f7210 */ /* 0x000fc60007f1e0ff */
[----:B------:R-:W1:Y:S02]  /*5a20*/  LDC R14, c[0x0][0x618] ;  /* 0x00018600ff0e7b82 */ /* 0x000e640000000800 */
[----:B------:R-:W-:Y:S02]  /*5a30*/  IMAD.X R3, RZ, RZ, ~R3, P0 ;  /* 0x000000ffff037224 */ /* 0x000fe400000e0e03 */
[----:B------:R-:W-:-:S04]  /*5a40*/  IMAD.WIDE.U32 R12, R15, R22, R4 ;  /* 0x000000160f0c7225 */ /* 0x000fc800078e0004 */
[----:B------:R-:W2:Y:S01]  /*5a50*/  LDC R16, c[0x0][0x608] ;  /* 0x00018200ff107b82 */ /* 0x000ea20000000800 */
[----:B------:R-:W-:-:S04]  /*5a60*/  IMAD R6, R3, R22, RZ ;  /* 0x0000001603067224 */ /* 0x000fc800078e02ff */
[----:B------:R-:W-:-:S03]  /*5a70*/  IMAD R3, R15, R23, R6 ;  /* 0x000000170f037224 */ /* 0x000fc600078e0206 */
[----:B------:R-:W3:Y:S01]  /*5a80*/  LDC R26, c[0x0][0x658] ;  /* 0x00019600ff1a7b82 */ /* 0x000ee20000000800 */
[----:B------:R-:W-:Y:S01]  /*5a90*/  IMAD.IADD R3, R13, 0x1, R3 ;  /* 0x000000010d037824 */ /* 0x000fe200078e0203 */
[----:B0-----:R-:W-:Y:S01]  /*5aa0*/  ISETP.NE.U32.AND P0, PT, R28, RZ, PT ;  /* 0x000000ff1c00720c */ /* 0x001fe20003f05070 */
[----:B------:R-:W-:-:S03]  /*5ab0*/  IMAD.MOV.U32 R13, RZ, RZ, -0x1 ;  /* 0xffffffffff0d7424 */ /* 0x000fc600078e00ff */
        /* <DEDUP_REMOVED lines=25> */
.L_x_109:
[----:B-1----:R-:W-:Y:S01]  /*5c50*/  SHF.R.U64 R6, R12, R25, R13 ;  /* 0x000000190c067219 */ /* 0x002fe2000000120d */
[----:B0-----:R-:W-:Y:S01]  /*5c60*/  VIADD R13, R24, 0xffffffff ;  /* 0xffffffff180d7836 */ /* 0x001fe20000000000 */
[----:B------:R-:W-:Y:S01]  /*5c70*/  SHF.L.U32 R9, R31, R26, RZ ;  /* 0x0000001a1f097219 */ /* 0x000fe200000006ff */
[----:B------:R-:W-:Y:S01]  /*5c80*/  @P4 IMAD R10, R11, R20, R8 ;  /* 0x000000140b0a4224 */ /* 0x000fe200078e0208 */
[----:B------:R-:W-:Y:S01]  /*5c90*/  LOP3.LUT R3, R22, R33, RZ, 0xc0, !PT ;  /* 0x0000002116037212 */ /* 0x000fe200078ec0ff */
[----:B------:R-:W-:Y:S01]  /*5ca0*/  IMAD.MOV R12, RZ, RZ, -R6 ;  /* 0x000000ffff0c7224 */ /* 0x000fe200078e0a06 */
[----:B------:R-:W-:Y:S01]  /*5cb0*/  LOP3.LUT R18, R18, R13, RZ, 0xc0, !PT ;  /* 0x0000000d12127212 */ /* 0x000fe200078ec0ff */
[----:B------:R-:W-:Y:S02]  /*5cc0*/  IMAD.MOV.U32 R15, RZ, RZ, R21 ;  /* 0x000000ffff0f7224 */ /* 0x000fe400078e0015 */
[----:B------:R-:W-:Y:S02]  /*5cd0*/  IMAD R9, R9, R6, R3 ;  /* 0x0000000609097224 */ /* 0x000fe400078e0203 */
[----:B--2---:R-:W-:-:S02]  /*5ce0*/  IMAD R3, R12, R27, R23 ;  /* 0x0000001b0c037224 */ /* 0x004fc400078e0217 */
[----:B---3--:R-:W-:Y:S02]  /*5cf0*/  IMAD R10, R9, R30, R10 ;  /* 0x0000001e090a7224 */ /* 0x008fe400078e020a */
[----:B------:R-:W-:Y:S02]  /*5d00*/  IMAD.MOV.U32 R6, RZ, RZ, 0x1 ;  /* 0x00000001ff067424 */ /* 0x000fe400078e00ff */
[----:B------:R-:W-:-:S03]  /*5d10*/  IMAD R9, R3, R24, R18 ;  /* 0x0000001803097224 */ /* 0x000fc600078e0212 */
[----:B------:R-:W-:Y:S02]  /*5d20*/  PRMT R3, R6, 0x7610, R3 ;  /* 0x0000761006037816 */ /* 0x000fe40000000003 */
[----:B------:R-:W-:Y:S02]  /*5d30*/  SEL R6, R9, R10, !P4 ;  /* 0x0000000a09067207 */ /* 0x000fe40006000000 */
[----:B------:R-:W-:-:S07]  /*5d40*/  SEL R18, R10, R9, !P4 ;  /* 0x000000090a127207 */ /* 0x000fce0006000000 */
.L_x_107:
[----:B------:R-:W-:-:S08]  /*5d50*/  NOP ;  /* 0x0000000000007918 */ /* 0x000fd00000000000 */
[----:B------:R-:W0:-:S00]  /*5d60*/  USETMAXREG.DEALLOC.CTAPOOL 0x28 ;  /* 0x00000028000079c8 */ /* 0x000e0000080e0500 */
[----:B0-----:R-:W-:-:S13]  /*5d70*/  ISETP.NE.AND P0, PT, R7, RZ, PT ;  /* 0x000000ff0700720c */ /* 0x001fda0003f05270 */
[----:B------:R-:W-:Y:S05]  /*5d80*/  @P0 EXIT ;  /* 0x000000000000094d */ /* 0x000fea0003800000 */
[----:B------:R-:W-:Y:S01]  /*5d90*/  LOP3.LUT P0, RZ, R3, 0xff, RZ, 0xc0, !PT ;  /* 0x000000ff03ff7812 */ /* 0x000fe2000780c0ff */
[----:B------:R-:W-:Y:S02]  /*5da0*/  IMAD.MOV.U32 R10, RZ, RZ, 0x1 ;  /* 0x00000001ff0a7424 */ /* 0x000fe400078e00ff */
[----:B------:R-:W-:-:S10]  /*5db0*/  IMAD.MOV.U32 R3, RZ, RZ, RZ ;  /* 0x000000ffff037224 */ /* 0x000fd400078e00ff */
[----:B------:R-:W-:Y:S05]  /*5dc0*/  @!P0 BRA `(.L_x_110) ;  /* 0x0000000c00408947 */ /* 0x000fea0003800000 */
[----:B------:R-:W0:Y:S01]  /*5dd0*/  LDC R3, c[0x0][0x28c] ;  /* 0x0000a300ff037b82 */ /* 0x000e220000000800 */
[----:B------:R-:W1:Y:S01]  /*5de0*/  S2R R12, SR_CgaCtaId ;  /* 0x00000000000c7919 */ /* 0x000e620000008800 */
[----:B------:R-:W-:Y:S01]  /*5df0*/  ULDC UR5, c[0x0][0x658] ;  /* 0x0001960000057ab9 */ /* 0x000fe20000000800 */
[----:B------:R-:W-:Y:S01]  /*5e00*/  UMOV UR7, 0xffffffff ;  /* 0xffffffff00077882 */ /* 0x000fe20000000000 */
[----:B------:R-:W-:Y:S01]  /*5e10*/  ULDC UR6, c[0x0][0xc] ;  /* 0x0000030000067ab9 */ /* 0x000fe20000000800 */
[----:B------:R-:W-:Y:S01]  /*5e20*/  USHF.L.U32 UR8, UR7, UR5, URZ ;  /* 0x0000000507087299 */ /* 0x000fe2000800063f */
[----:B------:R-:W-:Y:S01]  /*5e30*/  BSSY B0, `(.L_x_110) ;  /* 0x00000c9000007945 */ /* 0x000fe20003800000 */
[----:B------:R-:W-:Y:S01]  /*5e40*/  UMOV UR9, 0x1 ;  /* 0x0000000100097882 */ /* 0x000fe20000000000 */
[----:B------:R-:W-:Y:S01]  /*5e50*/  ULDC UR7, c[0x0][0x10] ;  /* 0x0000040000077ab9 */ /* 0x000fe20000000800 */
[----:B------:R-:W-:Y:S01]  /*5e60*/  USHF.L.U32 UR18, UR9, UR5, URZ ;  /* 0x0000000509127299 */ /* 0x000fe2000800063f */
[----:B------:R-:W-:Y:S01]  /*5e70*/  IMAD.MOV.U32 R14, RZ, RZ, 0x1 ;  /* 0x00000001ff0e7424 */ /* 0x000fe200078e00ff */
[----:B------:R-:W-:Y:S01]  /*5e80*/  UIMAD.WIDE.U32 UR6, UR6, UR7, URZ ;  /* 0x00000007060672a5 */ /* 0x000fe2000f8e003f */
[----:B------:R-:W-:Y:S01]  /*5e90*/  LOP3.LUT R17, R2, 0x2, RZ, 0xfc, !PT ;  /* 0x0000000202117812 */ /* 0x000fe200078efcff */
[----:B------:R-:W-:Y:S01]  /*5ea0*/  ULDC UR5, c[0x0][0x14] ;  /* 0x0000050000057ab9 */ /* 0x000fe20000000800 */
[----:B------:R-:W-:Y:S01]  /*5eb0*/  IMAD.MOV.U32 R10, RZ, RZ, 0x1 ;  /* 0x00000001ff0a7424 */ /* 0x000fe200078e00ff */
[----:B------:R-:W-:-:S02]  /*5ec0*/  UIMAD.WIDE.U32 UR20, UR6, UR5, URZ ;  /* 0x00000005061472a5 */ /* 0x000fc4000f8e003f */
[----:B------:R-:W-:Y:S01]  /*5ed0*/  UIMAD UR13, UR7, UR5, URZ ;  /* 0x00000005070d72a4 */ /* 0x000fe2000f8e023f */
[----:B------:R-:W-:Y:S01]  /*5ee0*/  ULDC UR4, c[0x0][0x600] ;  /* 0x0001800000047ab9 */ /* 0x000fe20000000800 */
[----:B------:R-:W-:Y:S02]  /*5ef0*/  ULOP3.LUT UR17, URZ, UR8, URZ, 0x33, !UPT ;  /* 0x000000083f117292 */ /* 0x000fe4000f8e333f */
[----:B------:R-:W-:Y:S01]  /*5f00*/  UIADD3 UR4, UR4, -0x1, URZ ;  /* 0xffffffff04047890 */ /* 0x000fe2000fffe03f */
[----:B0-----:R-:W-:Y:S01]  /*5f10*/  VIADD R3, R3, 0x1f ;  /* 0x0000001f03037836 */ /* 0x001fe20000000000 */
[----:B------:R-:W-:Y:S01]  /*5f20*/  UIADD3 UR13, UR21, UR13, URZ ;  /* 0x0000000d150d7290 */ /* 0x000fe2000fffe03f */
[----:B------:R-:W-:-:S03]  /*5f30*/  ULDC.64 UR22, c[0x0][0x198] ;  /* 0x0000660000167ab9 */ /* 0x000fc60000000a00 */
[----:B------:R-:W-:-:S04]  /*5f40*/  SHF.R.S32.HI R8, RZ, 0x1f, R3 ;  /* 0x0000001fff087819 */ /* 0x000fc80000011403 */
[----:B------:R-:W-:Y:S01]  /*5f50*/  LEA.HI R8, R8, R3, RZ, 0x5 ;  /* 0x0000000308087211 */ /* 0x000fe200078f28ff */
[C---:B-1----:R-:W-:Y:S02]  /*5f60*/  IMAD.SHL.U32 R13, R12.reuse, 0x10, RZ ;  /* 0x000000100c0d7824 */ /* 0x042fe400078e00ff */
[----:B------:R-:W-:Y:S01]  /*5f70*/  IMAD.SHL.U32 R12, R12, 0x200, RZ ;  /* 0x000002000c0c7824 */ /* 0x000fe200078e00ff */
[----:B------:R-:W-:Y:S01]  /*5f80*/  SHF.R.S32.HI R16, RZ, 0x5, R8 ;  /* 0x00000005ff107819 */ /* 0x000fe20000011408 */
[----:B------:R-:W-:Y:S01]  /*5f90*/  IMAD.MOV.U32 R3, RZ, RZ, RZ ;  /* 0x000000ffff037224 */ /* 0x000fe200078e00ff */
[----:B------:R-:W-:Y:S02]  /*5fa0*/  LOP3.LUT R13, R13, 0x10, RZ, 0xc0, !PT ;  /* 0x000000100d0d7812 */ /* 0x000fe400078ec0ff */
[----:B------:R-:W-:Y:S01]  /*5fb0*/  LOP3.LUT R12, R12, 0x200, RZ, 0xc0, !PT ;  /* 0x000002000c0c7812 */ /* 0x000fe200078ec0ff */
[----:B------:R-:W-:-:S07]  /*5fc0*/  VIADD R11, R16, 0x1 ;  /* 0x00000001100b7836 */ /* 0x000fce0000000000 */
.L_x_121:
[----:B------:R-:W-:-:S03]  /*5fd0*/  UMOV UR5, 0xffffffff ;  /* 0xffffffff00057882 */ /* 0x000fc60000000000 */
[----:B------:R-:W-:Y:S05]  /*5fe0*/  BRA.DIV UR5, `(.L_x_111) ;  /* 0x0000001e05987947 */ /* 0x000fea000b800000 */
[----:B------:R-:W-:-:S13]  /*5ff0*/  ELECT P0, URZ, PT ;  /* 0x00000000003f782f */ /* 0x000fda0003800000 */
.L_x_160:
[----:B------:R-:W0:Y:S01]  /*6000*/  LDC R7, c[0x0][0x28c] ;  /* 0x0000a300ff077b82 */ /* 0x000e220000000800 */
[----:B------:R-:W-:Y:S01]  /*6010*/  BSSY B1, `(.L_x_112) ;  /* 0x0000038000017945 */ /* 0x000fe20003800000 */
[----:B0-----:R-:W-:-:S13]  /*6020*/  ISETP.LT.OR P0, PT, R7, 0x1, !P0 ;  /* 0x000000010700780c */ /* 0x001fda0004701670 */
[----:B------:R-:W-:Y:S05]  /*6030*/  @P0 BRA `(.L_x_113) ;  /* 0x0000000000d40947 */ /* 0x000fea0003800000 */
[----:B------:R-:W-:Y:S02]  /*6040*/  IMAD R19, R6, 0x20, R13 ;  /* 0x0000002006137824 */ /* 0x000fe400078e020d */
[----:B------:R-:W-:Y:S02]  /*6050*/  IMAD R20, R18, 0xc0, RZ ;  /* 0x000000c012147824 */ /* 0x000fe400078e02ff */
[----:B------:R-:W-:Y:S02]  /*6060*/  IMAD.MOV.U32 R23, RZ, RZ, RZ ;  /* 0x000000ffff177224 */ /* 0x000fe400078e00ff */
[----:B------:R-:W-:Y:S02]  /*6070*/  IMAD.MOV.U32 R6, RZ, RZ, R11 ;  /* 0x000000ffff067224 */ /* 0x000fe400078e000b */
[----:B------:R-:W-:Y:S02]  /*6080*/  IMAD.MOV.U32 R7, RZ, RZ, R10 ;  /* 0x000000ffff077224 */ /* 0x000fe400078e000a */
[----:B------:R-:W-:-:S07]  /*6090*/  IMAD.MOV.U32 R9, RZ, RZ, R3 ;  /* 0x000000ffff097224 */ /* 0x000fce00078e0003 */
.L_x_116:
[----:B------:R-:W0:Y:S01]  /*60a0*/  S2R R21, SR_CgaCtaId ;  /* 0x0000000000157919 */ /* 0x000e220000008800 */
[----:B------:R-:W-:Y:S02]  /*60b0*/  MOV R8, 0x400 ;  /* 0x0000040000087802 */ /* 0x000fe40000000f00 */
[----:B------:R-:W-:-:S13]  /*60c0*/  LOP3.LUT P1, RZ, R0, 0x7f, RZ, 0xc0, !PT ;  /* 0x0000007f00ff7812 */ /* 0x000fda000782c0ff */
[----:B------:R-:W1:Y:S01]  /*60d0*/  @!P1 LDC R18, c[0x0][0x500] ;  /* 0x00014000ff129b82 */ /* 0x000e620000000800 */
[----:B0-----:R-:W-:Y:S02]  /*60e0*/  LEA R22, R21, R8, 0x18 ;  /* 0x0000000815167211 */ /* 0x001fe400078ec0ff */
[----:B------:R-:W-:-:S03]  /*60f0*/  SHF.L.U32 R8, R7, 0x1f, RZ ;  /* 0x0000001f07087819 */ /* 0x000fc600000006ff */
[----:B------:R-:W-:-:S04]  /*6100*/  IMAD R21, R9, 0x8, R22 ;  /* 0x0000000809157824 */ /* 0x000fc800078e0216 */
[----:B------:R-:W0:Y:S02]  /*6110*/  SYNCS.PHASECHK.TRANS64.TRYWAIT P0, [R21+URZ+0x100], R8 ;  /* 0x00010008150075a7 */ /* 0x000e24000800017f */
[----:B01----:R-:W-:Y:S05]  /*6120*/  @!P0 BRA `(.L_x_114) ;  /* 0x0000001c00688947 */ /* 0x003fea0003800000 */
.L_x_161:
[----:B0-----:R-:W-:Y:S01]  /*6130*/  PRMT R8, R17, 0x9910, RZ ;  /* 0x0000991011087816 */ /* 0x001fe200000000ff */
[----:B------:R0:W-:Y:S03]  /*6140*/  @!P1 SYNCS.ARRIVE.TRANS64 RZ, [R21+URZ], R18 ;  /* 0x0000001215ff99a7 */ /* 0x0001e6000800003f */
[----:B------:R-:W-:-:S13]  /*6150*/  ISETP.NE.AND P0, PT, R8, 0x2, PT ;  /* 0x000000020800780c */ /* 0x000fda0003f05270 */
[----:B0-----:R-:W-:Y:S05]  /*6160*/  @P0 BRA `(.L_x_115) ;  /* 0x0000000000040947 */ /* 0x001fea0003800000 */
[----:B------:R-:W-:Y:S01]  /*6170*/  BPT.TRAP 0x1 ;  /* 0x000000040000795c */ /* 0x000fe20000300000 */
.L_x_115:
[----:B------:R-:W-:Y:S01]  /*6180*/  IMAD R8, R9, 0x1800, R22 ;  /* 0x0000180009087824 */ /* 0x000fe200078e0216 */
[----:B------:R-:W-:Y:S01]  /*6190*/  R2UR UR16, R22 ;  /* 0x00000000161072ca */ /* 0x000fe200000e0000 */
[----:B------:R-:W-:Y:S01]  /*61a0*/  VIADD R6, R6, 0xffffffff ;  /* 0xffffffff06067836 */ /* 0x000fe20000000000 */
[----:B------:R-:W-:Y:S01]  /*61b0*/  R2UR UR9, R21 ;  /* 0x00000000150972ca */ /* 0x000fe200000e0000 */
[----:B------:R-:W-:Y:S01]  /*61c0*/  UIADD3 UR6, UP0, UR22, 0xf0, URZ ;  /* 0x000000f016067890 */ /* 0x000fe2000ff1e03f */
[----:B------:R-:W-:Y:S01]  /*61d0*/  R2UR UR5, R8 ;  /* 0x00000000080572ca */ /* 0x000fe200000e0000 */
[----:B------:R-:W-:Y:S01]  /*61e0*/  IMAD R8, R9, 0x400, R12 ;  /* 0x0000040009087824 */ /* 0x000fe200078e020c */
[----:B------:R-:W-:Y:S01]  /*61f0*/  R2UR UR11, R20 ;  /* 0x00000000140b72ca */ /* 0x000fe200000e0000 */
[----:B------:R-:W-:Y:S01]  /*6200*/  UIADD3 UR24, UP1, UR22, 0x1f0, URZ ;  /* 0x000001f016187890 */ /* 0x000fe2000ff3e03f */
[----:B------:R-:W-:Y:S01]  /*6210*/  R2UR UR10, R23 ;  /* 0x00000000170a72ca */ /* 0x000fe200000e0000 */
[----:B------:R-:W-:Y:S01]  /*6220*/  UIADD3.X UR7, URZ, UR23, URZ, UP0, !UPT ;  /* 0x000000173f077290 */ /* 0x000fe200087fe43f */
[----:B------:R-:W-:Y:S01]  /*6230*/  R2UR UR8, R8 ;  /* 0x00000000080872ca */ /* 0x000fe200000e0000 */
[----:B------:R-:W-:Y:S01]  /*6240*/  VIADD R9, R9, 0x1 ;  /* 0x0000000109097836 */ /* 0x000fe20000000000 */
[----:B------:R-:W-:Y:S01]  /*6250*/  R2UR UR12, R15 ;  /* 0x000000000f0c72ca */ /* 0x000fe200000e0000 */
[----:B------:R-:W-:Y:S01]  /*6260*/  UIADD3.X UR25, URZ, UR23, URZ, UP1, !UPT ;  /* 0x000000173f197290 */ /* 0x000fe20008ffe43f */
[----:B------:R-:W-:Y:S01]  /*6270*/  R2UR UR19, R19 ;  /* 0x00000000131372ca */ /* 0x000fe200000e0000 */
[----:B------:R-:W-:Y:S01]  /*6280*/  UMOV UR14, 0x0 ;  /* 0x00000000000e7882 */ /* 0x000fe20000000000 */
[----:B------:R-:W-:Y:S01]  /*6290*/  ISETP.GT.AND P1, PT, R6, 0x1, PT ;  /* 0x000000010600780c */ /* 0x000fe20003f24270 */
[----:B------:R-:W-:Y:S01]  /*62a0*/  UIADD3 UR5, UR5, 0x300, URZ ;  /* 0x0000030005057890 */ /* 0x000fe2000fffe03f */
[----:B------:R-:W-:Y:S01]  /*62b0*/  ISETP.NE.AND P0, PT, R9, 0x20, PT ;  /* 0x000000200900780c */ /* 0x000fe20003f05270 */
[----:B------:R-:W-:Y:S01]  /*62c0*/  UMOV UR15, 0x10000000 ;  /* 0x10000000000f7882 */ /* 0x000fe20000000000 */
[----:B------:R-:W-:Y:S01]  /*62d0*/  UMOV UR26, 0x30000 ;  /* 0x00030000001a7882 */ /* 0x000fe20000000000 */
[----:B------:R-:W-:Y:S01]  /*62e0*/  VIADD R23, R23, 0x20 ;  /* 0x0000002017177836 */ /* 0x000fe20000000000 */
[----:B------:R-:W-:Y:S01]  /*62f0*/  SEL R8, RZ, 0x1, P0 ;  /* 0x00000001ff087807 */ /* 0x000fe20000000000 */
[----:B------:R-:W-:Y:S01]  /*6300*/  UIADD3 UR16, UR16, 0x30300, UR8 ;  /* 0x0003030010107890 */ /* 0x000fe2000fffe008 */
[----:B------:R-:W-:-:S02]  /*6310*/  SEL R9, R9, RZ, P0 ;  /* 0x000000ff09097207 */ /* 0x000fc40000000000 */
[----:B------:R-:W-:Y:S01]  /*6320*/  UMOV UR8, UR5 ;  /* 0x0000000500087c82 */ /* 0x000fe20008000000 */
[----:B------:R-:W-:Y:S01]  /*6330*/  LOP3.LUT R7, R7, R8, RZ, 0x3c, !PT ;  /* 0x0000000807077212 */ /* 0x000fe200078e3cff */
[----:B------:R0:W-:Y:S02]  /*6340*/  UTMALDG.3D [UR8], [UR6], desc[UR14] ;  /* 0x00000e08060075b4 */ /* 0x0001e40008011000 */
[----:B0-----:R-:W-:Y:S01]  /*6350*/  UMOV UR11, UR19 ;  /* 0x00000013000b7c82 */ /* 0x001fe20008000000 */
[----:B------:R-:W-:Y:S02]  /*6360*/  UMOV UR8, UR16 ;  /* 0x0000001000087c82 */ /* 0x000fe40008000000 */
[----:B------:R0:W-:Y:S02]  /*6370*/  UTMALDG.3D.MULTICAST [UR8], [UR24], UR26, desc[UR14] ;  /* 0x00000e08180073b4 */ /* 0x0001e4000801181a */
[----:B0-----:R-:W-:Y:S05]  /*6380*/  @P1 BRA `(.L_x_116) ;  /* 0xfffffffc00441947 */ /* 0x001fea000383ffff */
.L_x_113:
[----:B------:R-:W-:Y:S05]  /*6390*/  BSYNC B1 ;  /* 0x0000000000017941 */ /* 0x000fea0003800000 */
.L_x_112:
[----:B------:R-:W-:Y:S01]  /*63a0*/  LOP3.LUT P1, RZ, R14, 0xff, RZ, 0xc0, !PT ;  /* 0x000000ff0eff7812 */ /* 0x000fe2000782c0ff */
[----:B------:R-:W-:Y:S01]  /*63b0*/  IMAD.IADD R3, R16, 0x1, R3 ;  /* 0x0000000110037824 */ /* 0x000fe200078e0203 */
[----:B------:R-:W-:Y:S01]  /*63c0*/  IADD3 R4, P2, R4, UR20, RZ ;  /* 0x0000001404047c10 */ /* 0x000fe2000ff5e0ff */
[----:B------:R-:W-:Y:S01]  /*63d0*/  ULDC.64 UR6, c[0x0][0x650] ;  /* 0x0001940000067ab9 */ /* 0x000fe20000000a00 */
[----:B------:R-:W-:Y:S01]  /*63e0*/  BSSY B1, `(.L_x_117) ;  /* 0x000006b000017945 */ /* 0x000fe20003800000 */
[----:B------:R-:W-:Y:S01]  /*63f0*/  IMAD.MOV.U32 R18, RZ, RZ, -0x1 ;  /* 0xffffffffff127424 */ /* 0x000fe200078e00ff */
[----:B------:R-:W-:Y:S01]  /*6400*/  ISETP.GT.U32.AND P0, PT, R3, 0x1f, PT ;  /* 0x0000001f0300780c */ /* 0x000fe20003f04070 */
[----:B------:R-:W-:Y:S01]  /*6410*/  IMAD.MOV.U32 R15, RZ, RZ, -0x1 ;  /* 0xffffffffff0f7424 */ /* 0x000fe200078e00ff */
[----:B------:R-:W-:Y:S02]  /*6420*/  SHF.R.U32.HI R6, RZ, 0x5, R3 ;  /* 0x00000005ff067819 */ /* 0x000fe40000011603 */
[----:B------:R-:W-:-:S02]  /*6430*/  ISETP.LT.U32.AND P0, PT, R16, 0x20, P0 ;  /* 0x000000201000780c */ /* 0x000fc40000701070 */
[----:B------:R-:W-:Y:S01]  /*6440*/  IADD3.X R5, R5, UR13, RZ, P2, !PT ;  /* 0x0000000d05057c10 */ /* 0x000fe200097fe4ff */
[----:B------:R-:W0:Y:S01]  /*6450*/  @P1 S2R R8, SR_CgaCtaId ;  /* 0x0000000000081919 */ /* 0x000e220000008800 */
[----:B------:R-:W-:Y:S02]  /*6460*/  @P1 MOV R7, 0x400 ;  /* 0x0000040000071802 */ /* 0x000fe40000000f00 */
[----:B------:R-:W-:Y:S02]  /*6470*/  ISETP.GE.U32.AND P2, PT, R4, UR6, PT ;  /* 0x0000000604007c0c */ /* 0x000fe4000bf46070 */
[----:B------:R-:W-:Y:S02]  /*6480*/  LOP3.LUT R6, R6, 0x1, RZ, 0xc0, !PT ;  /* 0x0000000106067812 */ /* 0x000fe400078ec0ff */
[----:B------:R-:W-:Y:S02]  /*6490*/  LOP3.LUT R3, R3, 0x1f, RZ, 0xc0, !PT ;  /* 0x0000001f03037812 */ /* 0x000fe400078ec0ff */
[----:B------:R-:W-:-:S02]  /*64a0*/  PRMT R14, RZ, 0x7610, R14 ;  /* 0x00007610ff0e7816 */ /* 0x000fc4000000000e */
[----:B0-----:R-:W-:-:S04]  /*64b0*/  @P1 LEA R7, R8, R7, 0x18 ;  /* 0x0000000708071211 */ /* 0x001fc800078ec0ff */
[----:B------:R0:W-:Y:S01]  /*64c0*/  @P1 SYNCS.ARRIVE.TRANS64.A1T0 RZ, [R7+URZ+0x218], RZ ;  /* 0x000218ff07ff19a7 */ /* 0x0001e2000810003f */
[----:B------:R-:W-:-:S04]  /*64d0*/  ISETP.NE.U32.AND P1, PT, R6, 0x1, PT ;  /* 0x000000010600780c */ /* 0x000fc80003f25070 */
[----:B------:R-:W-:Y:S02]  /*64e0*/  ISETP.GT.U32.AND P1, PT, R16, 0x1f, !P1 ;  /* 0x0000001f1000780c */ /* 0x000fe40004f24070 */
[----:B0-----:R-:W-:Y:S02]  /*64f0*/  SEL R7, RZ, 0x1, !P0 ;  /* 0x00000001ff077807 */ /* 0x001fe40004000000 */
[----:B------:R-:W-:Y:S02]  /*6500*/  ISETP.GE.U32.AND.EX P0, PT, R5, UR7, PT, P2 ;  /* 0x0000000705007c0c */ /* 0x000fe4000bf06120 */
[----:B------:R-:W-:-:S04]  /*6510*/  SEL R6, RZ, 0x1, !P1 ;  /* 0x00000001ff067807 */ /* 0x000fc80004800000 */
[--C-:B------:R-:W-:Y:S01]  /*6520*/  LOP3.LUT R10, R6, R10, R7.reuse, 0x96, !PT ;  /* 0x0000000a060a7212 */ /* 0x100fe200078e9607 */
[----:B------:R-:W-:Y:S01]  /*6530*/  IMAD.MOV.U32 R6, RZ, RZ, -0x1 ;  /* 0xffffffffff067424 */ /* 0x000fe200078e00ff */
[----:B------:R-:W-:-:S05]  /*6540*/  PRMT R7, RZ, 0x7610, R7 ;  /* 0x00007610ff077816 */ /* 0x000fca0000000007 */
[----:B------:R-:W-:Y:S05]  /*6550*/  @P0 BRA `(.L_x_118) ;  /* 0x00000004004c0947 */ /* 0x000fea0003800000 */
[----:B------:R-:W0:Y:S01]  /*6560*/  S2R R18, SR_CTAID.X ;  /* 0x0000000000127919 */ /* 0x000e220000002500 */
[----:B------:R-:W-:Y:S01]  /*6570*/  ULDC.64 UR6, c[0x0][0x628] ;  /* 0x00018a0000067ab9 */ /* 0x000fe20000000a00 */
[----:B------:R-:W-:Y:S01]  /*6580*/  ULDC UR8, c[0x0][0x630] ;  /* 0x00018c0000087ab9 */ /* 0x000fe20000000800 */
[----:B------:R-:W-:Y:S01]  /*6590*/  ISETP.NE.U32.AND P0, PT, RZ, UR6, PT ;  /* 0x00000006ff007c0c */ /* 0x000fe2000bf05070 */
[----:B------:R-:W1:Y:S01]  /*65a0*/  S2R R19, SR_CTAID.Y ;  /* 0x0000000000137919 */ /* 0x000e620000002600 */
[----:B------:R-:W-:Y:S01]  /*65b0*/  ULDC UR9, c[0x0][0x150] ;  /* 0x0000540000097ab9 */ /* 0x000fe20000000800 */
[----:B------:R-:W-:Y:S01]  /*65c0*/  IMAD.MOV.U32 R6, RZ, RZ, R4 ;  /* 0x000000ffff067224 */ /* 0x000fe200078e0004 */
[----:B------:R-:W-:Y:S01]  /*65d0*/  ISETP.NE.AND.EX P0, PT, RZ, UR7, PT, P0 ;  /* 0x00000007ff007c0c */ /* 0x000fe2000bf05300 */
[----:B------:R-:W-:Y:S01]  /*65e0*/  IMAD.MOV.U32 R7, RZ, RZ, R5 ;  /* 0x000000ffff077224 */ /* 0x000fe200078e0005 */
[----:B0-----:R-:W-:-:S11]  /*65f0*/  I2FP.F32.U32 R20, R18 ;  /* 0x0000001200147245 */ /* 0x001fd60000201000 */
[----:B------:R-:W-:Y:S05]  /*6600*/  @!P0 BRA `(.L_x_119) ;  /* 0x0000000000288947 */ /* 0x000fea0003800000 */
[----:B------:R-:W-:Y:S02]  /*6610*/  ULDC UR5, c[0x0][0x634] ;  /* 0x00018d0000057ab9 */ /* 0x000fe40000000800 */
[----:B------:R-:W-:-:S05]  /*6620*/  IADD3 R7, P0, R4, UR5, RZ ;  /* 0x0000000504077c10 */ /* 0x000fca000ff1e0ff */
[----:B------:R-:W-:-:S04]  /*6630*/  IMAD.X R15, RZ, RZ, R5, P0 ;  /* 0x000000ffff0f7224 */ /* 0x000fc800000e0605 */
[----:B------:R-:W-:-:S04]  /*6640*/  IMAD.WIDE.U32 R8, R15, UR6, RZ ;  /* 0x000000060f087c25 */ /* 0x000fc8000f8e00ff */
[----:B------:R-:W-:-:S04]  /*6650*/  IMAD.WIDE.U32 R8, P0, R7, UR7, R8 ;  /* 0x0000000707087c25 */ /* 0x000fc8000f800008 */
[----:B------:R-:W-:-:S04]  /*6660*/  IMAD.WIDE.U32 R6, R7, UR6, RZ ;  /* 0x0000000607067c25 */ /* 0x000fc8000f8e00ff */
[----:B------:R-:W-:Y:S01]  /*6670*/  IMAD.MOV.U32 R6, RZ, RZ, R9 ;  /* 0x000000ffff067224 */ /* 0x000fe200078e0009 */
[----:B------:R-:W-:Y:S01]  /*6680*/  IADD3 RZ, P1, R7, R8, RZ ;  /* 0x0000000807ff7210 */ /* 0x000fe20007f3e0ff */
[----:B------:R-:W-:-:S04]  /*6690*/  IMAD.X R7, RZ, RZ, RZ, P0 ;  /* 0x000000ffff077224 */ /* 0x000fc800000e06ff */
[----:B------:R-:W-:-:S08]  /*66a0*/  IMAD.WIDE.U32.X R6, R15, UR7, R6, P1 ;  /* 0x000000070f067c25 */ /* 0x000fd000088e0406 */
.L_x_119:
[--C-:B------:R-:W-:Y:S01]  /*66b0*/  SHF.R.U64 R15, R6, UR8, R7.reuse ;  /* 0x00000008060f7c19 */ /* 0x100fe20008001207 */
[----:B------:R-:W-:Y:S01]  /*66c0*/  FMUL R20, R20, UR9 ;  /* 0x0000000914147c20 */ /* 0x000fe20008400000 */
[----:B------:R-:W0:Y:S01]  /*66d0*/  LDC R21, c[0x0][0x144] ;  /* 0x00005100ff157b82 */ /* 0x000e220000000800 */
[----:B-1----:R-:W-:Y:S01]  /*66e0*/  I2FP.F32.U32 R8, R19 ;  /* 0x0000001300087245 */ /* 0x002fe20000201000 */
[----:B------:R-:W-:Y:S01]  /*66f0*/  ULDC UR5, c[0x0][0x154] ;  /* 0x0000550000057ab9 */ /* 0x000fe20000000800 */
[----:B------:R-:W-:Y:S01]  /*6700*/  SHF.R.U32.HI R6, RZ, UR8, R7 ;  /* 0x00000008ff067c19 */ /* 0x000fe20008011607 */
[----:B------:R-:W-:Y:S01]  /*6710*/  ULDC.64 UR6, c[0x0][0x620] ;  /* 0x0001880000067ab9 */ /* 0x000fe20000000a00 */
[----:B------:R-:W-:Y:S01]  /*6720*/  IADD3 R7, P0, RZ, -R15, RZ ;  /* 0x8000000fff077210 */ /* 0x000fe20007f1e0ff */
[----:B------:R-:W1:Y:S01]  /*6730*/  F2I.U32.TRUNC.NTZ R20, R20 ;  /* 0x0000001400147305 */ /* 0x000e62000020f000 */
[----:B------:R-:W-:Y:S01]  /*6740*/  FMUL R8, R8, UR5 ;  /* 0x0000000508087c20 */ /* 0x000fe20008400000 */
[----:B------:R-:W2:Y:S01]  /*6750*/  LDC R22, c[0x0][0x148] ;  /* 0x00005200ff167b82 */ /* 0x000ea20000000800 */
[----:B------:R-:W-:Y:S01]  /*6760*/  ULDC UR5, c[0x0][0x618] ;  /* 0x0001860000057ab9 */ /* 0x000fe20000000800 */
[----:B------:R-:W-:-:S04]  /*6770*/  IMAD.X R6, RZ, RZ, ~R6, P0 ;  /* 0x000000ffff067224 */ /* 0x000fc800000e0e06 */
[----:B------:R-:W-:Y:S01]  /*6780*/  IMAD R6, R6, UR6, RZ ;  /* 0x0000000606067c24 */ /* 0x000fe2000f8e02ff */
[----:B------:R-:W3:Y:S03]  /*6790*/  F2I.U32.TRUNC.NTZ R8, R8 ;  /* 0x0000000800087305 */ /* 0x000ee6000020f000 */
[C---:B------:R-:W-:Y:S02]  /*67a0*/  IMAD R9, R7.reuse, UR7, R6 ;  /* 0x0000000707097c24 */ /* 0x040fe4000f8e0206 */
[----:B------:R-:W-:Y:S01]  /*67b0*/  IMAD.WIDE.U32 R6, R7, UR6, R4 ;  /* 0x0000000607067c25 */ /* 0x000fe2000f8e0004 */
[----:B------:R-:W-:Y:S02]  /*67c0*/  ULDC.64 UR6, c[0x0][0x640] ;  /* 0x0001900000067ab9 */ /* 0x000fe40000000a00 */
[----:B------:R-:W-:Y:S01]  /*67d0*/  ISETP.NE.U32.AND P0, PT, RZ, UR6, PT ;  /* 0x00000006ff007c0c */ /* 0x000fe2000bf05070 */
[----:B-1----:R-:W-:-:S02]  /*67e0*/  IMAD.MOV R20, RZ, RZ, -R20 ;  /* 0x000000ffff147224 */ /* 0x002fc400078e0a14 */
[----:B------:R-:W-:Y:S01]  /*67f0*/  IMAD.IADD R7, R7, 0x1, R9 ;  /* 0x0000000107077824 */ /* 0x000fe200078e0209 */
[----:B------:R-:W-:Y:S01]  /*6800*/  ISETP.NE.AND.EX P0, PT, RZ, UR7, PT, P0 ;  /* 0x00000007ff007c0c */ /* 0x000fe2000bf05300 */
[----:B0-----:R-:W-:-:S03]  /*6810*/  IMAD R18, R21, R20, R18 ;  /* 0x0000001415127224 */ /* 0x001fc600078e0212 */
[--C-:B------:R-:W-:Y:S01]  /*6820*/  SHF.R.U64 R20, R6, UR5, R7.reuse ;  /* 0x0000000506147c19 */ /* 0x100fe20008001207 */
[----:B---3--:R-:W-:Y:S01]  /*6830*/  IMAD.MOV R6, RZ, RZ, -R8 ;  /* 0x000000ffff067224 */ /* 0x008fe200078e0a08 */
[----:B------:R-:W-:Y:S01]  /*6840*/  SHF.R.U32.HI R7, RZ, UR5, R7 ;  /* 0x00000005ff077c19 */ /* 0x000fe20008011607 */
[----:B------:R-:W-:Y:S02]  /*6850*/  ULDC UR5, c[0x0][0x608] ;  /* 0x0001820000057ab9 */ /* 0x000fe40000000800 */
[----:B--2---:R-:W-:Y:S01]  /*6860*/  @P4 IMAD R18, R22, R6, R19 ;  /* 0x0000000616124224 */ /* 0x004fe200078e0213 */
[--C-:B------:R-:W-:Y:S02]  /*6870*/  SHF.R.U64 R22, R20, UR5, R7.reuse ;  /* 0x0000000514167c19 */ /* 0x100fe40008001207 */
[----:B------:R-:W-:Y:S01]  /*6880*/  SHF.R.U32.HI R7, RZ, UR5, R7 ;  /* 0x00000005ff077c19 */ /* 0x000fe20008011607 */
[----:B------:R-:W-:-:S03]  /*6890*/  ULDC UR5, c[0x0][0x658] ;  /* 0x0001960000057ab9 */ /* 0x000fc60000000800 */
[--C-:B------:R-:W-:Y:S02]  /*68a0*/  SHF.R.U64 R19, R22, UR5, R7.reuse ;  /* 0x0000000516137c19 */ /* 0x100fe40008001207 */
[----:B------:R-:W-:-:S03]  /*68b0*/  SHF.R.U32.HI R21, RZ, UR5, R7 ;  /* 0x00000005ff157c19 */ /* 0x000fc60008011607 */
[----:B------:R-:W-:Y:S02]  /*68c0*/  IMAD.MOV.U32 R8, RZ, RZ, R19 ;  /* 0x000000ffff087224 */ /* 0x000fe400078e0013 */
[----:B------:R-:W-:Y:S01]  /*68d0*/  IMAD.MOV.U32 R7, RZ, RZ, R21 ;  /* 0x000000ffff077224 */ /* 0x000fe200078e0015 */
[----:B------:R-:W-:Y:S06]  /*68e0*/  @!P0 BRA `(.L_x_120) ;  /* 0x00000000002c8947 */ /* 0x000fec0003800000 */
        /* <DEDUP_REMOVED lines=9> */
[----:B------:R-:W-:-:S04]  /*6980*/  IMAD.WIDE.U32.X R6, R21, UR7, R6, P1 ;  /* 0x0000000715067c25 */ /* 0x000fc800088e0406 */
[----:B------:R-:W-:-:S07]  /*6990*/  IMAD.MOV.U32 R8, RZ, RZ, R6 ;  /* 0x000000ffff087224 */ /* 0x000fce00078e0006 */
.L_x_120:
[----:B------:R-:W-:Y:S01]  /*69a0*/  ULDC UR5, c[0x0][0x648] ;  /* 0x0001920000057ab9 */ /* 0x000fe20000000800 */
[----:B------:R-:W-:Y:S01]  /*69b0*/  LOP3.LUT R6, R22, UR17, RZ, 0xc0, !PT ;  /* 0x0000001116067c12 */ /* 0x000fe2000f8ec0ff */
[----:B------:R-:W-:Y:S01]  /*69c0*/  ULDC UR6, c[0x0][0x610] ;  /* 0x0001840000067ab9 */ /* 0x000fe20000000800 */
[----:B------:R-:W-:Y:S01]  /*69d0*/  SHF.R.U64 R7, R8, UR5, R7 ;  /* 0x0000000508077c19 */ /* 0x000fe20008001207 */
[----:B------:R-:W-:Y:S01]  /*69e0*/  ULDC UR5, c[0x0][0x638] ;  /* 0x00018e0000057ab9 */ /* 0x000fe20000000800 */
[----:B------:R-:W-:-:S03]  /*69f0*/  LOP3.LUT R20, R20, UR4, RZ, 0xc0, !PT ;  /* 0x0000000414147c12 */ /* 0x000fc6000f8ec0ff */
[----:B------:R-:W-:Y:S02]  /*6a00*/  IMAD.MOV R8, RZ, RZ, -R7 ;  /* 0x000000ffff087224 */ /* 0x000fe400078e0a07 */
[----:B------:R-:W-:Y:S02]  /*6a10*/  IMAD R7, R7, UR18, R6 ;  /* 0x0000001207077c24 */ /* 0x000fe4000f8e0206 */
[----:B------:R-:W-:Y:S01]  /*6a20*/  IMAD R19, R8, UR5, R19 ;  /* 0x0000000508137c24 */ /* 0x000fe2000f8e0213 */
[----:B------:R-:W-:Y:S01]  /*6a30*/  ULDC UR5, c[0x0][0x600] ;  /* 0x0001800000057ab9 */ /* 0x000fe20000000800 */
[----:B------:R-:W-:Y:S02]  /*6a40*/  IMAD R18, R7, UR6, R18 ;  /* 0x0000000607127c24 */ /* 0x000fe4000f8e0212 */
[----:B------:R-:W-:Y:S02]  /*6a50*/  IMAD R19, R19, UR5, R20 ;  /* 0x0000000513137c24 */ /* 0x000fe4000f8e0214 */
[----:B------:R-:W-:-:S03]  /*6a60*/  IMAD.MOV.U32 R7, RZ, RZ, 0x1 ;  /* 0x00000001ff077424 */ /* 0x000fc600078e00ff */
[----:B------:R-:W-:Y:S02]  /*6a70*/  SEL R6, R19, R18, !P4 ;  /* 0x0000001213067207 */ /* 0x000fe40006000000 */
[----:B------:R-:W-:-:S07]  /*6a80*/  SEL R18, R18, R19, !P4 ;  /* 0x0000001312127207 */ /* 0x000fce0006000000 */
.L_x_118:
[----:B------:R-:W-:Y:S05]  /*6a90*/  BSYNC B1 ;  /* 0x0000000000017941 */ /* 0x000fea0003800000 */
.L_x_117:
[----:B------:R-:W-:-:S13]  /*6aa0*/  LOP3.LUT P0, RZ, R7, 0xff, RZ, 0xc0, !PT ;  /* 0x000000ff07ff7812 */ /* 0x000fda000780c0ff */
[----:B------:R-:W-:Y:S05]  /*6ab0*/  @P0 BRA `(.L_x_121) ;  /* 0xfffffff400440947 */ /* 0x000fea000383ffff */
[----:B------:R-:W-:Y:S05]  /*6ac0*/  BSYNC B0 ;  /* 0x0000000000007941 */ /* 0x000fea0003800000 */
.L_x_110:
[----:B------:R-:W-:-:S03]  /*6ad0*/  UMOV UR5, 0xffffffff ;  /* 0xffffffff00057882 */ /* 0x000fc60000000000 */
[----:B------:R-:W-:Y:S05]  /*6ae0*/  BRA.DIV UR5, `(.L_x_122) ;  /* 0x00000016050c7947 */ /* 0x000fea000b800000 */
[----:B------:R-:W-:-:S13]  /*6af0*/  ELECT P0, URZ, PT ;  /* 0x00000000003f782f */ /* 0x000fda0003800000 */
.L_x_164:
[----:B------:R-:W-:Y:S04]  /*6b00*/  BSSY B0, `(.L_x_123) ;  /* 0x0000127000007945 */ /* 0x000fe80003800000 */
[----:B------:R-:W-:Y:S05]  /*6b10*/  @!P0 BRA `(.L_x_124) ;  /* 0x0000001000948947 */ /* 0x000fea0003800000 */
[----:B------:R-:W-:-:S04]  /*6b20*/  LOP3.LUT R2, R2, 0x2, RZ, 0xfc, !PT ;  /* 0x0000000202027812 */ /* 0x000fc800078efcff */
[----:B------:R-:W-:-:S13]  /*6b30*/  ISETP.NE.AND P0, PT, R2, 0x3, PT ;  /* 0x000000030200780c */ /* 0x000fda0003f05270 */
[----:B------:R-:W-:Y:S05]  /*6b40*/  @!P0 BRA `(.L_x_125) ;  /* 0x0000000000048947 */ /* 0x000fea0003800000 */
[----:B------:R-:W-:Y:S01]  /*6b50*/  BPT.TRAP 0x1 ;  /* 0x000000040000795c */ /* 0x000fe20000300000 */
.L_x_125:
[----:B------:R-:W0:Y:S01]  /*6b60*/  S2R R5, SR_CgaCtaId ;  /* 0x0000000000057919 */ /* 0x000e220000008800 */
[----:B------:R-:W-:Y:S02]  /*6b70*/  MOV R0, 0x400 ;  /* 0x0000040000007802 */ /* 0x000fe40000000f00 */
[----:B------:R-:W-:Y:S02]  /*6b80*/  SHF.L.U32 R2, R10, 0x1f, RZ ;  /* 0x0000001f0a027819 */ /* 0x000fe400000006ff */
[----:B0-----:R-:W-:-:S05]  /*6b90*/  LEA R0, R5, R0, 0x18 ;  /* 0x0000000005007211 */ /* 0x001fca00078ec0ff */
[----:B------:R-:W-:-:S04]  /*6ba0*/  VIADD R0, R0, 0x100 ;  /* 0x0000010000007836 */ /* 0x000fc80000000000 */
[C---:B------:R-:W-:Y:S02]  /*6bb0*/  IMAD R7, R3.reuse, 0x8, R0 ;  /* 0x0000000803077824 */ /* 0x040fe400078e0200 */
[----:B------:R-:W-:Y:S02]  /*6bc0*/  VIADD R3, R3, 0x1 ;  /* 0x0000000103037836 */ /* 0x000fe40000000000 */
[----:B------:R-:W0:Y:S03]  /*6bd0*/  SYNCS.PHASECHK.TRANS64.TRYWAIT P0, [R7+URZ], R2 ;  /* 0x00000002070075a7 */ /* 0x000e26000800017f */
[----:B------:R-:W-:-:S04]  /*6be0*/  ISETP.NE.AND P1, PT, R3, 0x20, PT ;  /* 0x000000200300780c */ /* 0x000fc80003f25270 */
[----:B------:R-:W-:Y:S02]  /*6bf0*/  SEL R5, RZ, 0x1, P1 ;  /* 0x00000001ff057807 */ /* 0x000fe40000800000 */
[----:B------:R-:W-:Y:S02]  /*6c00*/  SEL R3, R3, RZ, P1 ;  /* 0x000000ff03037207 */ /* 0x000fe40000800000 */
[----:B------:R-:W-:-:S03]  /*6c10*/  LOP3.LUT R10, R10, R5, RZ, 0x3c, !PT ;  /* 0x000000050a0a7212 */ /* 0x000fc600078e3cff */
[----:B------:R-:W-:Y:S01]  /*6c20*/  IMAD R9, R3, 0x8, R0 ;  /* 0x0000000803097824 */ /* 0x000fe200078e0200 */
[----:B------:R-:W-:Y:S01]  /*6c30*/  SHF.L.U32 R4, R10, 0x1f, RZ ;  /* 0x0000001f0a047819 */ /* 0x000fe200000006ff */
[----:B0-----:R-:W-:Y:S06]  /*6c40*/  @!P0 BRA `(.L_x_126) ;  /* 0x0000001000d48947 */ /* 0x001fec0003800000 */
.L_x_165:
[----:B------:R-:W1:Y:S01]  /*6c50*/  SYNCS.PHASECHK.TRANS64.TRYWAIT P0, [R9+URZ], R4 ;  /* 0x00000004090075a7 */ /* 0x000e62000800017f */
[----:B0-----:R-:W-:-:S05]  /*6c60*/  VIADD R2, R3, 0x1 ;  /* 0x0000000103027836 */ /* 0x001fca0000000000 */
[----:B------:R-:W-:-:S04]  /*6c70*/  ISETP.NE.AND P1, PT, R2, 0x20, PT ;  /* 0x000000200200780c */ /* 0x000fc80003f25270 */
[----:B------:R-:W-:Y:S02]  /*6c80*/  SEL R3, RZ, 0x1, P1 ;  /* 0x00000001ff037807 */ /* 0x000fe40000800000 */
[----:B------:R-:W-:Y:S02]  /*6c90*/  SEL R7, R2, RZ, P1 ;  /* 0x000000ff02077207 */ /* 0x000fe40000800000 */
[----:B------:R-:W-:-:S03]  /*6ca0*/  LOP3.LUT R10, R10, R3, RZ, 0x3c, !PT ;  /* 0x000000030a0a7212 */ /* 0x000fc600078e3cff */
[----:B------:R-:W-:Y:S01]  /*6cb0*/  IMAD R6, R7, 0x8, R0 ;  /* 0x0000000807067824 */ /* 0x000fe200078e0200 */
[----:B------:R-:W-:Y:S01]  /*6cc0*/  SHF.L.U32 R5, R10, 0x1f, RZ ;  /* 0x0000001f0a057819 */ /* 0x000fe200000006ff */
[----:B-1----:R-:W-:Y:S06]  /*6cd0*/  @!P0 BRA `(.L_x_127) ;  /* 0x0000001000c48947 */ /* 0x002fec0003800000 */
.L_x_166:
[----:B------:R-:W1:Y:S01]  /*6ce0*/  SYNCS.PHASECHK.TRANS64.TRYWAIT P0, [R6+URZ], R5 ;  /* 0x00000005060075a7 */ /* 0x000e62000800017f */
[----:B------:R-:W-:-:S05]  /*6cf0*/  VIADD R2, R7, 0x1 ;  /* 0x0000000107027836 */ /* 0x000fca0000000000 */
[----:B------:R-:W-:-:S04]  /*6d00*/  ISETP.NE.AND P1, PT, R2, 0x20, PT ;  /* 0x000000200200780c */ /* 0x000fc80003f25270 */
[----:B------:R-:W-:Y:S02]  /*6d10*/  SEL R3, RZ, 0x1, P1 ;  /* 0x00000001ff037807 */ /* 0x000fe40000800000 */
[----:B------:R-:W-:Y:S02]  /*6d20*/  SEL R7, R2, RZ, P1 ;  /* 0x000000ff02077207 */ /* 0x000fe40000800000 */
[----:B------:R-:W-:-:S03]  /*6d30*/  LOP3.LUT R10, R10, R3, RZ, 0x3c, !PT ;  /* 0x000000030a0a7212 */ /* 0x000fc600078e3cff */
[----:B0-----:R-:W-:Y:S01]  /*6d40*/  IMAD R9, R7, 0x8, R0 ;  /* 0x0000000807097824 */ /* 0x001fe200078e0200 */
[----:B------:R-:W-:Y:S01]  /*6d50*/  SHF.L.U32 R4, R10, 0x1f, RZ ;  /* 0x0000001f0a047819 */ /* 0x000fe200000006ff */
[----:B-1----:R-:W-:Y:S06]  /*6d60*/  @!P0 BRA `(.L_x_128) ;  /* 0x0000001000b48947 */ /* 0x002fec0003800000 */
.L_x_167:
        /* <DEDUP_REMOVED lines=9> */
.L_x_168:
        /* <DEDUP_REMOVED lines=9> */
.L_x_169:
        /* <DEDUP_REMOVED lines=9> */
.L_x_170:
        /* <DEDUP_REMOVED lines=9> */
.L_x_171:
        /* <DEDUP_REMOVED lines=9> */
.L_x_172:
        /* <DEDUP_REMOVED lines=9> */
.L_x_173:
        /* <DEDUP_REMOVED lines=9> */
.L_x_174:
        /* <DEDUP_REMOVED lines=9> */
.L_x_175:
        /* <DEDUP_REMOVED lines=9> */
.L_x_176:
        /* <DEDUP_REMOVED lines=9> */
.L_x_177:
        /* <DEDUP_REMOVED lines=9> */
.L_x_178:
        /* <DEDUP_REMOVED lines=9> */
.L_x_179:
        /* <DEDUP_REMOVED lines=9> */
.L_x_180:
        /* <DEDUP_REMOVED lines=9> */
.L_x_181:
        /* <DEDUP_REMOVED lines=9> */
.L_x_182:
        /* <DEDUP_REMOVED lines=9> */
.L_x_183:
        /* <DEDUP_REMOVED lines=9> */
.L_x_184:
        /* <DEDUP_REMOVED lines=9> */
.L_x_185:
        /* <DEDUP_REMOVED lines=9> */
.L_x_186:
        /* <DEDUP_REMOVED lines=9> */
.L_x_187:
        /* <DEDUP_REMOVED lines=9> */
.L_x_188:
        /* <DEDUP_REMOVED lines=9> */
.L_x_189:
        /* <DEDUP_REMOVED lines=9> */
.L_x_190:
        /* <DEDUP_REMOVED lines=9> */
.L_x_191:
        /* <DEDUP_REMOVED lines=9> */
.L_x_192:
        /* <DEDUP_REMOVED lines=9> */
.L_x_193:
        /* <DEDUP_REMOVED lines=9> */
.L_x_194:
[----:B------:R-:W1:Y:S01]  /*7ca0*/  SYNCS.PHASECHK.TRANS64.TRYWAIT P0, [R6+URZ], R5 ;  /* 0x00000005060075a7 */ /* 0x000e62000800017f */
[----:B------:R-:W-:-:S05]  /*7cb0*/  VIADD R2, R7, 0x1 ;  /* 0x0000000107027836 */ /* 0x000fca0000000000 */
[----:B------:R-:W-:-:S04]  /*7cc0*/  ISETP.NE.AND P1, PT, R2, 0x20, PT ;  /* 0x000000200200780c */ /* 0x000fc80003f25270 */
[----:B0-----:R-:W-:Y:S02]  /*7cd0*/  SEL R4, RZ, 0x1, P1 ;  /* 0x00000001ff047807 */ /* 0x001fe40000800000 */
[----:B------:R-:W-:Y:S02]  /*7ce0*/  SEL R3, R2, RZ, P1 ;  /* 0x000000ff02037207 */ /* 0x000fe40000800000 */
[----:B------:R-:W-:Y:S01]  /*7cf0*/  LOP3.LUT R4, R11, R4, RZ, 0x3c, !PT ;  /* 0x000000040b047212 */ /* 0x000fe200078e3cff */
[----:B-1----:R-:W-:Y:S06]  /*7d00*/  @!P0 BRA `(.L_x_156) ;  /* 0x0000000800fc8947 */ /* 0x002fec0003800000 */
.L_x_195:
[----:B------:R-:W-:Y:S01]  /*7d10*/  IMAD R3, R3, 0x8, R0 ;  /* 0x0000000803037824 */ /* 0x000fe200078e0200 */
[----:B------:R-:W-:-:S07]  /*7d20*/  SHF.L.U32 R0, R4, 0x1f, RZ ;  /* 0x0000001f04007819 */ /* 0x000fce00000006ff */
.L_x_157:
[----:B-1----:R1:W2:Y:S02]  /*7d30*/  SYNCS.PHASECHK.TRANS64.TRYWAIT P0, [R3+URZ], R0 ;  /* 0x00000000030075a7 */ /* 0x0022a4000800017f */
[----:B--2---:R-:W-:Y:S05]  /*7d40*/  @!P0 NANOSLEEP.SYNCS 0x989680 ;  /* 0x009896800000895d */ /* 0x004fea0003900000 */
[----:B------:R-:W2:Y:S02]  /*7d50*/  @!P0 SYNCS.PHASECHK.TRANS64 P0, [R3+URZ], R0 ;  /* 0x00000000030085a7 */ /* 0x000ea4000800007f */
[----:B--2---:R-:W-:Y:S05]  /*7d60*/  @!P0 BRA `(.L_x_157) ;  /* 0xfffffffc00f08947 */ /* 0x004fea000383ffff */
.L_x_124:
[----:B------:R-:W-:Y:S05]  /*7d70*/  BSYNC B0 ;  /* 0x0000000000007941 */ /* 0x000fea0003800000 */
.L_x_123:
[----:B------:R-:W-:Y:S05]  /*7d80*/  EXIT ;  /* 0x000000000000794d */ /* 0x000fea0003800000 */
.L_x_22:
[----:B-1----:R-:W-:-:S04]  /*7d90*/  IMAD.U32 R9, RZ, RZ, UR6 ;  /* 0x00000006ff097e24 */ /* 0x002fc8000f8e00ff */
[----:B------:R1:W3:Y:S03]  /*7da0*/  SYNCS.PHASECHK.TRANS64.TRYWAIT P0, [R9+URZ], R8 ;  /* 0x00000008090075a7 */ /* 0x0002e6000800017f */
[----:B---3--:R-:W-:Y:S05]  /*7db0*/  @!P0 NANOSLEEP.SYNCS 0x989680 ;  /* 0x009896800000895d */ /* 0x008fea0003900000 */
[----:B------:R-:W3:Y:S02]  /*7dc0*/  @!P0 SYNCS.PHASECHK.TRANS64 P0, [R9+URZ], R8 ;  /* 0x00000008090085a7 */ /* 0x000ee4000800007f */
[----:B---3--:R-:W-:Y:S05]  /*7dd0*/  @!P0 BRA `(.L_x_22) ;  /* 0xfffffffc00ec8947 */ /* 0x008fea000383ffff */
[----:B------:R-:W-:Y:S05]  /*7de0*/  BRA `(.L_x_21) ;  /* 0xffffff9800ec7947 */ /* 0x000fea000383ffff */
.L_x_28:
[----:B-1----:R-:W-:-:S04]  /*7df0*/  IMAD.U32 R11, RZ, RZ, UR12 ;  /* 0x0000000cff0b7e24 */ /* 0x002fc8000f8e00ff */
[----:B------:R1:W3:Y:S03]  /*7e00*/  SYNCS.PHASECHK.TRANS64.TRYWAIT P0, [R11+URZ], R10 ;  /* 0x0000000a0b0075a7 */ /* 0x0002e6000800017f */
[----:B---3--:R-:W-:Y:S05]  /*7e10*/  @!P0 NANOSLEEP.SYNCS 0x989680 ;  /* 0x009896800000895d */ /* 0x008fea0003900000 */
[----:B------:R-:W3:Y:S02]  /*7e20*/  @!P0 SYNCS.PHASECHK.TRANS64 P0, [R11+URZ], R10 ;  /* 0x0000000a0b0085a7 */ /* 0x000ee4000800007f */
[----:B---3--:R-:W-:Y:S05]  /*7e30*/  @!P0 BRA `(.L_x_28) ;  /* 0xfffffffc00ec8947 */ /* 0x008fea000383ffff */
[----:B------:R-:W-:Y:S05]  /*7e40*/  BRA `(.L_x_27) ;  /* 0xffffffa0006c7947 */ /* 0x000fea000383ffff */
.L_x_111:
[----:B------:R-:W-:Y:S01]  /*7e50*/  BSSY B1, `(.L_x_158) ;  /* 0x0000006000017945 */ /* 0x000fe20003800000 */
[----:B------:R-:W-:-:S07]  /*7e60*/  IMAD.MOV.U32 R7, RZ, RZ, -0x1 ;  /* 0xffffffffff077424 */ /* 0x000fce00078e00ff */
[----:B------:R-:W-:Y:S05]  /*7e70*/  WARPSYNC.COLLECTIVE R7, `(.L_x_159) ;  /* 0x00000000070c7348 */ /* 0x000fea0003c00000 */
[----:B------:R-:W-:Y:S02]  /*7e80*/  ELECT P0, UR62, PT ;  /* 0x00000000003e782f */ /* 0x000fe40003800000 */
[----:B------:R-:W-:Y:S01]  /*7e90*/  MOV R7, UR62 ;  /* 0x0000003e00077c02 */ /* 0x000fe20008000f00 */
[----:B------:R-:W-:Y:S10]  /*7ea0*/  ENDCOLLECTIVE ;  /* 0x000000000000791b */ /* 0x000ff40003800000 */
.L_x_159:
[----:B------:R-:W-:Y:S05]  /*7eb0*/  BSYNC B1 ;  /* 0x0000000000017941 */ /* 0x000fea0003800000 */
.L_x_158:
[----:B------:R-:W-:Y:S05]  /*7ec0*/  BRA `(.L_x_160) ;  /* 0xffffffe0004c7947 */ /* 0x000fea000383ffff */
.L_x_114:
[----:B0-----:R0:W1:Y:S02]  /*7ed0*/  SYNCS.PHASECHK.TRANS64.TRYWAIT P0, [R21+URZ+0x100], R8 ;  /* 0x00010008150075a7 */ /* 0x001064000800017f */
[----:B-1----:R-:W-:Y:S05]  /*7ee0*/  @!P0 NANOSLEEP.SYNCS 0x989680 ;  /* 0x009896800000895d */ /* 0x002fea0003900000 */
[----:B------:R-:W1:Y:S02]  /*7ef0*/  @!P0 SYNCS.PHASECHK.TRANS64 P0, [R21+URZ+0x100], R8 ;  /* 0x00010008150085a7 */ /* 0x000e64000800007f */
[----:B-1----:R-:W-:Y:S05]  /*7f00*/  @!P0 BRA `(.L_x_114) ;  /* 0xfffffffc00f08947 */ /* 0x002fea000383ffff */
[----:B------:R-:W-:Y:S05]  /*7f10*/  BRA `(.L_x_161) ;  /* 0xffffffe000847947 */ /* 0x000fea000383ffff */
.L_x_122:
[----:B------:R-:W-:Y:S01]  /*7f20*/  BSSY B0, `(.L_x_162) ;  /* 0x0000006000007945 */ /* 0x000fe20003800000 */
[----:B------:R-:W-:-:S07]  /*7f30*/  IMAD.MOV.U32 R7, RZ, RZ, -0x1 ;  /* 0xffffffffff077424 */ /* 0x000fce00078e00ff */
[----:B------:R-:W-:Y:S05]  /*7f40*/  WARPSYNC.COLLECTIVE R7, `(.L_x_163) ;  /* 0x00000000070c7348 */ /* 0x000fea0003c00000 */
[----:B------:R-:W-:Y:S02]  /*7f50*/  ELECT P0, UR62, PT ;  /* 0x00000000003e782f */ /* 0x000fe40003800000 */
[----:B------:R-:W-:Y:S01]  /*7f60*/  MOV R7, UR62 ;  /* 0x0000003e00077c02 */ /* 0x000fe20008000f00 */
[----:B------:R-:W-:Y:S10]  /*7f70*/  ENDCOLLECTIVE ;  /* 0x000000000000791b */ /* 0x000ff40003800000 */
.L_x_163:
[----:B------:R-:W-:Y:S05]  /*7f80*/  BSYNC B0 ;  /* 0x0000000000007941 */ /* 0x000fea0003800000 */
.L_x_162:
[----:B------:R-:W-:Y:S05]  /*7f90*/  BRA `(.L_x_164) ;  /* 0xffffffe800d87947 */ /* 0x000fea000383ffff */
.L_x_126:
[----:B0-----:R0:W1:Y:S02]  /*7fa0*/  SYNCS.PHASECHK.TRANS64.TRYWAIT P0, [R7+URZ], R2 ;  /* 0x00000002070075a7 */ /* 0x001064000800017f */
[----:B-1----:R-:W-:Y:S05]  /*7fb0*/  @!P0 NANOSLEEP.SYNCS 0x989680 ;  /* 0x009896800000895d */ /* 0x002fea0003900000 */
[----:B------:R-:W1:Y:S02]  /*7fc0*/  @!P0 SYNCS.PHASECHK.TRANS64 P0, [R7+URZ], R2 ;  /* 0x00000002070085a7 */ /* 0x000e64000800007f */
[----:B-1----:R-:W-:Y:S05]  /*7fd0*/  @!P0 BRA `(.L_x_126) ;  /* 0xfffffffc00f08947 */ /* 0x002fea000383ffff */
[----:B------:R-:W-:Y:S05]  /*7fe0*/  BRA `(.L_x_165) ;  /* 0xffffffec00187947 */ /* 0x000fea000383ffff */
.L_x_127:
[----:B0-----:R0:W1:Y:S02]  /*7ff0*/  SYNCS.PHASECHK.TRANS64.TRYWAIT P0, [R9+URZ], R4 ;  /* 0x00000004090075a7 */ /* 0x001064000800017f */
[----:B-1----:R-:W-:Y:S05]  /*8000*/  @!P0 NANOSLEEP.SYNCS 0x989680 ;  /* 0x009896800000895d */ /* 0x002fea0003900000 */
[----:B------:R-:W1:Y:S02]  /*8010*/  @!P0 SYNCS.PHASECHK.TRANS64 P0, [R9+URZ], R4 ;  /* 0x00000004090085a7 */ /* 0x000e64000800007f */
[----:B-1----:R-:W-:Y:S05]  /*8020*/  @!P0 BRA `(.L_x_127) ;  /* 0xfffffffc00f08947 */ /* 0x002fea000383ffff */
[----:B------:R-:W-:Y:S05]  /*8030*/  BRA `(.L_x_166) ;  /* 0xffffffec00287947 */ /* 0x000fea000383ffff */
.L_x_128:
[----:B0-----:R0:W1:Y:S02]  /*8040*/  SYNCS.PHASECHK.TRANS64.TRYWAIT P0, [R6+URZ], R5 ;  /* 0x00000005060075a7 */ /* 0x001064000800017f */
[----:B-1----:R-:W-:Y:S05]  /*8050*/  @!P0 NANOSLEEP.SYNCS 0x989680 ;  /* 0x009896800000895d */ /* 0x002fea0003900000 */
[----:B------:R-:W1:Y:S02]  /*8060*/  @!P0 SYNCS.PHASECHK.TRANS64 P0, [R6+URZ], R5 ;  /* 0x00000005060085a7 */ /* 0x000e64000800007f */
[----:B-1----:R-:W-:Y:S05]  /*8070*/  @!P0 BRA `(.L_x_128) ;  /* 0xfffffffc00f08947 */ /* 0x002fea000383ffff */
[----:B------:R-:W-:Y:S05]  /*8080*/  BRA `(.L_x_167) ;  /* 0xffffffec00387947 */ /* 0x000fea000383ffff */
.L_x_129:
[----:B0-----:R0:W1:Y:S02]  /*8090*/  SYNCS.PHASECHK.TRANS64.TRYWAIT P0, [R9+URZ], R4 ;  /* 0x00000004090075a7 */ /* 0x001064000800017f */
[----:B-1----:R-:W-:Y:S05]  /*80a0*/  @!P0 NANOSLEEP.SYNCS 0x989680 ;  /* 0x009896800000895d */ /* 0x002fea0003900000 */
[----:B------:R-:W1:Y:S02]  /*80b0*/  @!P0 SYNCS.PHASECHK.TRANS64 P0, [R9+URZ], R4 ;  /* 0x00000004090085a7 */ /* 0x000e64000800007f */
[----:B-1----:R-:W-:Y:S05]  /*80c0*/  @!P0 BRA `(.L_x_129) ;  /* 0xfffffffc00f08947 */ /* 0x002fea000383ffff */
[----:B------:R-:W-:Y:S05]  /*80d0*/  BRA `(.L_x_168) ;  /* 0xffffffec00487947 */ /* 0x000fea000383ffff */
.L_x_130:
[----:B0-----:R0:W1:Y:S02]  /*80e0*/  SYNCS.PHASECHK.TRANS64.TRYWAIT P0, [R6+URZ], R5 ;  /* 0x00000005060075a7 */ /* 0x001064000800017f */
[----:B-1----:R-:W-:Y:S05]  /*80f0*/  @!P0 NANOSLEEP.SYNCS 0x989680 ;  /* 0x009896800000895d */ /* 0x002fea0003900000 */
[----:B------:R-:W1:Y:S02]  /*8100*/  @!P0 SYNCS.PHASECHK.TRANS64 P0, [R6+URZ], R5 ;  /* 0x00000005060085a7 */ /* 0x000e64000800007f */
[----:B-1----:R-:W-:Y:S05]  /*8110*/  @!P0 BRA `(.L_x_130) ;  /* 0xfffffffc00f08947 */ /* 0x002fea000383ffff */
[----:B------:R-:W-:Y:S05]  /*8120*/  BRA `(.L_x_169) ;  /* 0xffffffec00587947 */ /* 0x000fea000383ffff */
.L_x_131:
[----:B0-----:R0:W1:Y:S02]  /*8130*/  SYNCS.PHASECHK.TRANS64.TRYWAIT P0, [R9+URZ], R4 ;  /* 0x00000004090075a7 */ /* 0x001064000800017f */
[----:B-1----:R-:W-:Y:S05]  /*8140*/  @!P0 NANOSLEEP.SYNCS 0x989680 ;  /* 0x009896800000895d */ /* 0x002fea0003900000 */
[----:B------:R-:W1:Y:S02]  /*8150*/  @!P0 SYNCS.PHASECHK.TRANS64 P0, [R9+URZ], R4 ;  /* 0x00000004090085a7 */ /* 0x000e64000800007f */
[----:B-1----:R-:W-:Y:S05]  /*8160*/  @!P0 BRA `(.L_x_131) ;  /* 0xfffffffc00f08947 */ /* 0x002fea000383ffff */
[----:B------:R-:W-:Y:S05]  /*8170*/  BRA `(.L_x_170) ;  /* 0xffffffec00687947 */ /* 0x000fea000383ffff */
.L_x_132:
[----:B0-----:R0:W1:Y:S02]  /*8180*/  SYNCS.PHASECHK.TRANS64.TRYWAIT P0, [R6+URZ], R5 ;  /* 0x00000005060075a7 */ /* 0x001064000800017f */
[----:B-1----:R-:W-:Y:S05]  /*8190*/  @!P0 NANOSLEEP.SYNCS 0x989680 ;  /* 0x009896800000895d */ /* 0x002fea0003900000 */
[----:B------:R-:W1:Y:S02]  /*81a0*/  @!P0 SYNCS.PHASECHK.TRANS64 P0, [R6+URZ], R5 ;  /* 0x00000005060085a7 */ /* 0x000e64000800007f */
[----:B-1----:R-:W-:Y:S05]  /*81b0*/  @!P0 BRA `(.L_x_132) ;  /* 0xfffffffc00f08947 */ /* 0x002fea000383ffff */
[----:B------:R-:W-:Y:S05]  /*81c0*/  BRA `(.L_x_171) ;  /* 0xffffffec00787947 */ /* 0x000fea000383ffff */
.L_x_133:
[----:B0-----:R0:W1:Y:S02]  /*81d0*/  SYNCS.PHASECHK.TRANS64.TRYWAIT P0, [R9+URZ], R4 ;  /* 0x00000004090075a7 */ /* 0x001064000800017f */
[----:B-1----:R-:W-:Y:S05]  /*81e0*/  @!P0 NANOSLEEP.SYNCS 0x989680 ;  /* 0x009896800000895d */ /* 0x002fea0003900000 */
[----:B------:R-:W1:Y:S02]  /*81f0*/  @!P0 SYNCS.PHASECHK.TRANS64 P0, [R9+URZ], R4 ;  /* 0x00000004090085a7 */ /* 0x000e64000800007f */
[----:B-1----:R-:W-:Y:S05]  /*8200*/  @!P0 BRA `(.L_x_133) ;  /* 0xfffffffc00f08947 */ /* 0x002fea000383ffff */
[----:B------:R-:W-:Y:S05]  /*8210*/  BRA `(.L_x_172) ;  /* 0xffffffec00887947 */ /* 0x000fea000383ffff */
.L_x_134:
[----:B0-----:R0:W1:Y:S02]  /*8220*/  SYNCS.PHASECHK.TRANS64.TRYWAIT P0, [R6+URZ], R5 ;  /* 0x00000005060075a7 */ /* 0x001064000800017f */
[----:B-1----:R-:W-:Y:S05]  /*8230*/  @!P0 NANOSLEEP.SYNCS 0x989680 ;  /* 0x009896800000895d */ /* 0x002fea0003900000 */
[----:B------:R-:W1:Y:S02]  /*8240*/  @!P0 SYNCS.PHASECHK.TRANS64 P0, [R6+URZ], R5 ;  /* 0x00000005060085a7 */ /* 0x000e64000800007f */
[----:B-1----:R-:W-:Y:S05]  /*8250*/  @!P0 BRA `(.L_x_134) ;  /* 0xfffffffc00f08947 */ /* 0x002fea000383ffff */
[----:B------:R-:W-:Y:S05]  /*8260*/  BRA `(.L_x_173) ;  /* 0xffffffec00987947 */ /* 0x000fea000383ffff */
.L_x_135:
[----:B0-----:R0:W1:Y:S02]  /*8270*/  SYNCS.PHASECHK.TRANS64.TRYWAIT P0, [R9+URZ], R4 ;  /* 0x00000004090075a7 */ /* 0x001064000800017f */
[----:B-1----:R-:W-:Y:S05]  /*8280*/  @!P0 NANOSLEEP.SYNCS 0x989680 ;  /* 0x009896800000895d */ /* 0x002fea0003900000 */
[----:B------:R-:W1:Y:S02]  /*8290*/  @!P0 SYNCS.PHASECHK.TRANS64 P0, [R9+URZ], R4 ;  /* 0x00000004090085a7 */ /* 0x000e64000800007f */
[----:B-1----:R-:W-:Y:S05]  /*82a0*/  @!P0 BRA `(.L_x_135) ;  /* 0xfffffffc00f08947 */ /* 0x002fea000383ffff */
[----:B------:R-:W-:Y:S05]  /*82b0*/  BRA `(.L_x_174) ;  /* 0xffffffec00a87947 */ /* 0x000fea000383ffff */
.L_x_136:
[----:B0-----:R0:W1:Y:S02]  /*82c0*/  SYNCS.PHASECHK.TRANS64.TRYWAIT P0, [R6+URZ], R5 ;  /* 0x00000005060075a7 */ /* 0x001064000800017f */
[----:B-1----:R-:W-:Y:S05]  /*82d0*/  @!P0 NANOSLEEP.SYNCS 0x989680 ;  /* 0x009896800000895d */ /* 0x002fea0003900000 */
[----:B------:R-:W1:Y:S02]  /*82e0*/  @!P0 SYNCS.PHASECHK.TRANS64 P0, [R6+URZ], R5 ;  /* 0x00000005060085a7 */ /* 0x000e64000800007f */
[----:B-1----:R-:W-:Y:S05]  /*82f0*/  @!P0 BRA `(.L_x_136) ;  /* 0xfffffffc00f08947 */ /* 0x002fea000383ffff */
[----:B------:R-:W-:Y:S05]  /*8300*/  BRA `(.L_x_175) ;  /* 0xffffffec00b87947 */ /* 0x000fea000383ffff */
.L_x_137:
[----:B0-----:R0:W1:Y:S02]  /*8310*/  SYNCS.PHASECHK.TRANS64.TRYWAIT P0, [R9+URZ], R4 ;  /* 0x00000004090075a7 */ /* 0x001064000800017f */
[----:B-1----:R-:W-:Y:S05]  /*8320*/  @!P0 NANOSLEEP.SYNCS 0x989680 ;  /* 0x009896800000895d */ /* 0x002fea0003900000 */
[----:B------:R-:W1:Y:S02]  /*8330*/  @!P0 SYNCS.PHASECHK.TRANS64 P0, [R9+URZ], R4 ;  /* 0x00000004090085a7 */ /* 0x000e64000800007f */
[----:B-1----:R-:W-:Y:S05]  /*8340*/  @!P0 BRA `(.L_x_137) ;  /* 0xfffffffc00f08947 */ /* 0x002fea000383ffff */
[----:B------:R-:W-:Y:S05]  /*8350*/  BRA `(.L_x_176) ;  /* 0xffffffec00c87947 */ /* 0x000fea000383ffff */
.L_x_138:
[----:B0-----:R0:W1:Y:S02]  /*8360*/  SYNCS.PHASECHK.TRANS64.TRYWAIT P0, [R6+URZ], R5 ;  /* 0x00000005060075a7 */ /* 0x001064000800017f */
[----:B-1----:R-:W-:Y:S05]  /*8370*/  @!P0 NANOSLEEP.SYNCS 0x989680 ;  /* 0x009896800000895d */ /* 0x002fea0003900000 */
[----:B------:R-:W1:Y:S02]  /*8380*/  @!P0 SYNCS.PHASECHK.TRANS64 P0, [R6+URZ], R5 ;  /* 0x00000005060085a7 */ /* 0x000e64000800007f */
[----:B-1----:R-:W-:Y:S05]  /*8390*/  @!P0 BRA `(.L_x_138) ;  /* 0xfffffffc00f08947 */ /* 0x002fea000383ffff */
[----:B------:R-:W-:Y:S05]  /*83a0*/  BRA `(.L_x_177) ;  /* 0xffffffec00d87947 */ /* 0x000fea000383ffff */
.L_x_139:
[----:B0-----:R0:W1:Y:S02]  /*83b0*/  SYNCS.PHASECHK.TRANS64.TRYWAIT P0, [R9+URZ], R4 ;  /* 0x00000004090075a7 */ /* 0x001064000800017f */
[----:B-1----:R-:W-:Y:S05]  /*83c0*/  @!P0 NANOSLEEP.SYNCS 0x989680 ;  /* 0x009896800000895d */ /* 0x002fea0003900000 */
[----:B------:R-:W1:Y:S02]  /*83d0*/  @!P0 SYNCS.PHASECHK.TRANS64 P0, [R9+URZ], R4 ;  /* 0x00000004090085a7 */ /* 0x000e64000800007f */
[----:B-1----:R-:W-:Y:S05]  /*83e0*/  @!P0 BRA `(.L_x_139) ;  /* 0xfffffffc00f08947 */ /* 0x002fea000383ffff */
[----:B------:R-:W-:Y:S05]  /*83f0*/  BRA `(.L_x_178) ;  /* 0xffffffec00e87947 */ /* 0x000fea000383ffff */
.L_x_140:
[----:B0-----:R0:W1:Y:S02]  /*8400*/  SYNCS.PHASECHK.TRANS64.TRYWAIT P0, [R6+URZ], R5 ;  /* 0x00000005060075a7 */ /* 0x001064000800017f */
[----:B-1----:R-:W-:Y:S05]  /*8410*/  @!P0 NANOSLEEP.SYNCS 0x989680 ;  /* 0x009896800000895d */ /* 0x002fea0003900000 */
[----:B------:R-:W1:Y:S02]  /*8420*/  @!P0 SYNCS.PHASECHK.TRANS64 P0, [R6+URZ], R5 ;  /* 0x00000005060085a7 */ /* 0x000e64000800007f */
[----:B-1----:R-:W-:Y:S05]  /*8430*/  @!P0 BRA `(.L_x_140) ;  /* 0xfffffffc00f08947 */ /* 0x002fea000383ffff */
[----:B------:R-:W-:Y:S05]  /*8440*/  BRA `(.L_x_179) ;  /* 0xffffffec00f87947 */ /* 0x000fea000383ffff */
.L_x_141:
[----:B0-----:R0:W1:Y:S02]  /*8450*/  SYNCS.PHASECHK.TRANS64.TRYWAIT P0, [R9+URZ], R4 ;  /* 0x00000004090075a7 */ /* 0x001064000800017f */
[----:B-1----:R-:W-:Y:S05]  /*8460*/  @!P0 NANOSLEEP.SYNCS 0x989680 ;  /* 0x009896800000895d */ /* 0x002fea0003900000 */
[----:B------:R-:W1:Y:S02]  /*8470*/  @!P0 SYNCS.PHASECHK.TRANS64 P0, [R9+URZ], R4 ;  /* 0x00000004090085a7 */ /* 0x000e64000800007f */
[----:B-1----:R-:W-:Y:S05]  /*8480*/  @!P0 BRA `(.L_x_141) ;  /* 0xfffffffc00f08947 */ /* 0x002fea000383ffff */
[----:B------:R-:W-:Y:S05]  /*8490*/  BRA `(.L_x_180) ;  /* 0xfffffff000087947 */ /* 0x000fea000383ffff */
.L_x_142:
[----:B0-----:R0:W1:Y:S02]  /*84a0*/  SYNCS.PHASECHK.TRANS64.TRYWAIT P0, [R6+URZ], R5 ;  /* 0x00000005060075a7 */ /* 0x001064000800017f */
[----:B-1----:R-:W-:Y:S05]  /*84b0*/  @!P0 NANOSLEEP.SYNCS 0x989680 ;  /* 0x009896800000895d */ /* 0x002fea0003900000 */
[----:B------:R-:W1:Y:S02]  /*84c0*/  @!P0 SYNCS.PHASECHK.TRANS64 P0, [R6+URZ], R5 ;  /* 0x00000005060085a7 */ /* 0x000e64000800007f */
[----:B-1----:R-:W-:Y:S05]  /*84d0*/  @!P0 BRA `(.L_x_142) ;  /* 0xfffffffc00f08947 */ /* 0x002fea000383ffff */
[----:B------:R-:W-:Y:S05]  /*84e0*/  BRA `(.L_x_181) ;  /* 0xfffffff000187947 */ /* 0x000fea000383ffff */
.L_x_143:
[----:B0-----:R0:W1:Y:S02]  /*84f0*/  SYNCS.PHASECHK.TRANS64.TRYWAIT P0, [R9+URZ], R4 ;  /* 0x00000004090075a7 */ /* 0x001064000800017f */
[----:B-1----:R-:W-:Y:S05]  /*8500*/  @!P0 NANOSLEEP.SYNCS 0x989680 ;  /* 0x009896800000895d */ /* 0x002fea0003900000 */
[----:B------:R-:W1:Y:S02]  /*8510*/  @!P0 SYNCS.PHASECHK.TRANS64 P0, [R9+URZ], R4 ;  /* 0x00000004090085a7 */ /* 0x000e64000800007f */
[----:B-1----:R-:W-:Y:S05]  /*8520*/  @!P0 BRA `(.L_x_143) ;  /* 0xfffffffc00f08947 */ /* 0x002fea000383ffff */
[----:B------:R-:W-:Y:S05]  /*8530*/  BRA `(.L_x_182) ;  /* 0xfffffff000287947 */ /* 0x000fea000383ffff */
.L_x_144:
[----:B0-----:R0:W1:Y:S02]  /*8540*/  SYNCS.PHASECHK.TRANS64.TRYWAIT P0, [R6+URZ], R5 ;  /* 0x00000005060075a7 */ /* 0x001064000800017f */
[----:B-1----:R-:W-:Y:S05]  /*8550*/  @!P0 NANOSLEEP.SYNCS 0x989680 ;  /* 0x009896800000895d */ /* 0x002fea0003900000 */
[----:B------:R-:W1:Y:S02]  /*8560*/  @!P0 SYNCS.PHASECHK.TRANS64 P0, [R6+URZ], R5 ;  /* 0x00000005060085a7 */ /* 0x000e64000800007f */
[----:B-1----:R-:W-:Y:S05]  /*8570*/  @!P0 BRA `(.L_x_144) ;  /* 0xfffffffc00f08947 */ /* 0x002fea000383ffff */
[----:B------:R-:W-:Y:S05]  /*8580*/  BRA `(.L_x_183) ;  /* 0xfffffff000387947 */ /* 0x000fea000383ffff */
.L_x_145:
[----:B0-----:R0:W1:Y:S02]  /*8590*/  SYNCS.PHASECHK.TRANS64.TRYWAIT P0, [R9+URZ], R4 ;  /* 0x00000004090075a7 */ /* 0x001064000800017f */
[----:B-1----:R-:W-:Y:S05]  /*85a0*/  @!P0 NANOSLEEP.SYNCS 0x989680 ;  /* 0x009896800000895d */ /* 0x002fea0003900000 */
[----:B------:R-:W1:Y:S02]  /*85b0*/  @!P0 SYNCS.PHASECHK.TRANS64 P0, [R9+URZ], R4 ;  /* 0x00000004090085a7 */ /* 0x000e64000800007f */
[----:B-1----:R-:W-:Y:S05]  /*85c0*/  @!P0 BRA `(.L_x_145) ;  /* 0xfffffffc00f08947 */ /* 0x002fea000383ffff */
[----:B------:R-:W-:Y:S05]  /*85d0*/  BRA `(.L_x_184) ;  /* 0xfffffff000487947 */ /* 0x000fea000383ffff */
.L_x_146:
[----:B0-----:R0:W1:Y:S02]  /*85e0*/  SYNCS.PHASECHK.TRANS64.TRYWAIT P0, [R6+URZ], R5 ;  /* 0x00000005060075a7 */ /* 0x001064000800017f */
[----:B-1----:R-:W-:Y:S05]  /*85f0*/  @!P0 NANOSLEEP.SYNCS 0x989680 ;  /* 0x009896800000895d */ /* 0x002fea0003900000 */
[----:B------:R-:W1:Y:S02]  /*8600*/  @!P0 SYNCS.PHASECHK.TRANS64 P0, [R6+URZ], R5 ;  /* 0x00000005060085a7 */ /* 0x000e64000800007f */
[----:B-1----:R-:W-:Y:S05]  /*8610*/  @!P0 BRA `(.L_x_146) ;  /* 0xfffffffc00f08947 */ /* 0x002fea000383ffff */
[----:B------:R-:W-:Y:S05]  /*8620*/  BRA `(.L_x_185) ;  /* 0xfffffff000587947 */ /* 0x000fea000383ffff */
.L_x_147:
[----:B0-----:R0:W1:Y:S02]  /*8630*/  SYNCS.PHASECHK.TRANS64.TRYWAIT P0, [R9+URZ], R4 ;  /* 0x00000004090075a7 */ /* 0x001064000800017f */
[----:B-1----:R-:W-:Y:S05]  /*8640*/  @!P0 NANOSLEEP.SYNCS 0x989680 ;  /* 0x009896800000895d */ /* 0x002fea0003900000 */
[----:B------:R-:W1:Y:S02]  /*8650*/  @!P0 SYNCS.PHASECHK.TRANS64 P0, [R9+URZ], R4 ;  /* 0x00000004090085a7 */ /* 0x000e64000800007f */
[----:B-1----:R-:W-:Y:S05]  /*8660*/  @!P0 BRA `(.L_x_147) ;  /* 0xfffffffc00f08947 */ /* 0x002fea000383ffff */
[----:B------:R-:W-:Y:S05]  /*8670*/  BRA `(.L_x_186) ;  /* 0xfffffff000687947 */ /* 0x000fea000383ffff */
.L_x_148:
[----:B0-----:R0:W1:Y:S02]  /*8680*/  SYNCS.PHASECHK.TRANS64.TRYWAIT P0, [R6+URZ], R5 ;  /* 0x00000005060075a7 */ /* 0x001064000800017f */
[----:B-1----:R-:W-:Y:S05]  /*8690*/  @!P0 NANOSLEEP.SYNCS 0x989680 ;  /* 0x009896800000895d */ /* 0x002fea0003900000 */
[----:B------:R-:W1:Y:S02]  /*86a0*/  @!P0 SYNCS.PHASECHK.TRANS64 P0, [R6+URZ], R5 ;  /* 0x00000005060085a7 */ /* 0x000e64000800007f */
[----:B-1----:R-:W-:Y:S05]  /*86b0*/  @!P0 BRA `(.L_x_148) ;  /* 0xfffffffc00f08947 */ /* 0x002fea000383ffff */
[----:B------:R-:W-:Y:S05]  /*86c0*/  BRA `(.L_x_187) ;  /* 0xfffffff000787947 */ /* 0x000fea000383ffff */
.L_x_149:
[----:B0-----:R0:W1:Y:S02]  /*86d0*/  SYNCS.PHASECHK.TRANS64.TRYWAIT P0, [R9+URZ], R4 ;  /* 0x00000004090075a7 */ /* 0x001064000800017f */
[----:B-1----:R-:W-:Y:S05]  /*86e0*/  @!P0 NANOSLEEP.SYNCS 0x989680 ;  /* 0x009896800000895d */ /* 0x002fea0003900000 */
[----:B------:R-:W1:Y:S02]  /*86f0*/  @!P0 SYNCS.PHASECHK.TRANS64 P0, [R9+URZ], R4 ;  /* 0x00000004090085a7 */ /* 0x000e64000800007f */
[----:B-1----:R-:W-:Y:S05]  /*8700*/  @!P0 BRA `(.L_x_149) ;  /* 0xfffffffc00f08947 */ /* 0x002fea000383ffff */
[----:B------:R-:W-:Y:S05]  /*8710*/  BRA `(.L_x_188) ;  /* 0xfffffff000887947 */ /* 0x000fea000383ffff */
.L_x_150:
[----:B0-----:R0:W1:Y:S02]  /*8720*/  SYNCS.PHASECHK.TRANS64.TRYWAIT P0, [R6+URZ], R5 ;  /* 0x00000005060075a7 */ /* 0x001064000800017f */
[----:B-1----:R-:W-:Y:S05]  /*8730*/  @!P0 NANOSLEEP.SYNCS 0x989680 ;  /* 0x009896800000895d */ /* 0x002fea0003900000 */
[----:B------:R-:W1:Y:S02]  /*8740*/  @!P0 SYNCS.PHASECHK.TRANS64 P0, [R6+URZ], R5 ;  /* 0x00000005060085a7 */ /* 0x000e64000800007f */
[----:B-1----:R-:W-:Y:S05]  /*8750*/  @!P0 BRA `(.L_x_150) ;  /* 0xfffffffc00f08947 */ /* 0x002fea000383ffff */
[----:B------:R-:W-:Y:S05]  /*8760*/  BRA `(.L_x_189) ;  /* 0xfffffff000987947 */ /* 0x000fea000383ffff */
.L_x_151:
[----:B0-----:R0:W1:Y:S02]  /*8770*/  SYNCS.PHASECHK.TRANS64.TRYWAIT P0, [R9+URZ], R4 ;  /* 0x00000004090075a7 */ /* 0x001064000800017f */
[----:B-1----:R-:W-:Y:S05]  /*8780*/  @!P0 NANOSLEEP.SYNCS 0x989680 ;  /* 0x009896800000895d */ /* 0x002fea0003900000 */
[----:B------:R-:W1:Y:S02]  /*8790*/  @!P0 SYNCS.PHASECHK.TRANS64 P0, [R9+URZ], R4 ;  /* 0x00000004090085a7 */ /* 0x000e64000800007f */
[----:B-1----:R-:W-:Y:S05]  /*87a0*/  @!P0 BRA `(.L_x_151) ;  /* 0xfffffffc00f08947 */ /* 0x002fea000383ffff */
[----:B------:R-:W-:Y:S05]  /*87b0*/  BRA `(.L_x_190) ;  /* 0xfffffff000a87947 */ /* 0x000fea000383ffff */
.L_x_152:
[----:B0-----:R0:W1:Y:S02]  /*87c0*/  SYNCS.PHASECHK.TRANS64.TRYWAIT P0, [R6+URZ], R5 ;  /* 0x00000005060075a7 */ /* 0x001064000800017f */
[----:B-1----:R-:W-:Y:S05]  /*87d0*/  @!P0 NANOSLEEP.SYNCS 0x989680 ;  /* 0x009896800000895d */ /* 0x002fea0003900000 */
[----:B------:R-:W1:Y:S02]  /*87e0*/  @!P0 SYNCS.PHASECHK.TRANS64 P0, [R6+URZ], R5 ;  /* 0x00000005060085a7 */ /* 0x000e64000800007f */
[----:B-1----:R-:W-:Y:S05]  /*87f0*/  @!P0 BRA `(.L_x_152) ;  /* 0xfffffffc00f08947 */ /* 0x002fea000383ffff */
[----:B------:R-:W-:Y:S05]  /*8800*/  BRA `(.L_x_191) ;  /* 0xfffffff000b87947 */ /* 0x000fea000383ffff */
.L_x_153:
[----:B0-----:R0:W1:Y:S02]  /*8810*/  SYNCS.PHASECHK.TRANS64.TRYWAIT P0, [R9+URZ], R4 ;  /* 0x00000004090075a7 */ /* 0x001064000800017f */
[----:B-1----:R-:W-:Y:S05]  /*8820*/  @!P0 NANOSLEEP.SYNCS 0x989680 ;  /* 0x009896800000895d */ /* 0x002fea0003900000 */
[----:B------:R-:W1:Y:S02]  /*8830*/  @!P0 SYNCS.PHASECHK.TRANS64 P0, [R9+URZ], R4 ;  /* 0x00000004090085a7 */ /* 0x000e64000800007f */
[----:B-1----:R-:W-:Y:S05]  /*8840*/  @!P0 BRA `(.L_x_153) ;  /* 0xfffffffc00f08947 */ /* 0x002fea000383ffff */
[----:B------:R-:W-:Y:S05]  /*8850*/  BRA `(.L_x_192) ;  /* 0xfffffff000c87947 */ /* 0x000fea000383ffff */
.L_x_154:
[----:B0-----:R0:W1:Y:S02]  /*8860*/  SYNCS.PHASECHK.TRANS64.TRYWAIT P0, [R6+URZ], R5 ;  /* 0x00000005060075a7 */ /* 0x001064000800017f */
[----:B-1----:R-:W-:Y:S05]  /*8870*/  @!P0 NANOSLEEP.SYNCS 0x989680 ;  /* 0x009896800000895d */ /* 0x002fea0003900000 */
[----:B------:R-:W1:Y:S02]  /*8880*/  @!P0 SYNCS.PHASECHK.TRANS64 P0, [R6+URZ], R5 ;  /* 0x00000005060085a7 */ /* 0x000e64000800007f */
[----:B-1----:R-:W-:Y:S05]  /*8890*/  @!P0 BRA `(.L_x_154) ;  /* 0xfffffffc00f08947 */ /* 0x002fea000383ffff */
[----:B------:R-:W-:Y:S05]  /*88a0*/  BRA `(.L_x_193) ;  /* 0xfffffff000d87947 */ /* 0x000fea000383ffff */
.L_x_155:
[----:B0-----:R0:W1:Y:S02]  /*88b0*/  SYNCS.PHASECHK.TRANS64.TRYWAIT P0, [R9+URZ], R4 ;  /* 0x00000004090075a7 */ /* 0x001064000800017f */
[----:B-1----:R-:W-:Y:S05]  /*88c0*/  @!P0 NANOSLEEP.SYNCS 0x989680 ;  /* 0x009896800000895d */ /* 0x002fea0003900000 */
[----:B------:R-:W1:Y:S02]  /*88d0*/  @!P0 SYNCS.PHASECHK.TRANS64 P0, [R9+URZ], R4 ;  /* 0x00000004090085a7 */ /* 0x000e64000800007f */
[----:B-1----:R-:W-:Y:S05]  /*88e0*/  @!P0 BRA `(.L_x_155) ;  /* 0xfffffffc00f08947 */ /* 0x002fea000383ffff */
[----:B------:R-:W-:Y:S05]  /*88f0*/  BRA `(.L_x_194) ;  /* 0xfffffff000e87947 */ /* 0x000fea000383ffff */
.L_x_156:
[----:B0-----:R0:W1:Y:S02]  /*8900*/  SYNCS.PHASECHK.TRANS64.TRYWAIT P0, [R6+URZ], R5 ;  /* 0x00000005060075a7 */ /* 0x001064000800017f */
[----:B-1----:R-:W-:Y:S05]  /*8910*/  @!P0 NANOSLEEP.SYNCS 0x989680 ;  /* 0x009896800000895d */ /* 0x002fea0003900000 */
[----:B------:R-:W1:Y:S02]  /*8920*/  @!P0 SYNCS.PHASECHK.TRANS64 P0, [R6+URZ], R5 ;  /* 0x00000005060085a7 */ /* 0x000e64000800007f */
[----:B-1----:R-:W-:Y:S05]  /*8930*/  @!P0 BRA `(.L_x_156) ;  /* 0xfffffffc00f08947 */ /* 0x002fea000383ffff */
[----:B------:R-:W-:Y:S05]  /*8940*/  BRA `(.L_x_195) ;  /* 0xfffffff000f07947 */ /* 0x000fea000383ffff */
.L_x_196:
[----:B------:R-:W-:-:S00]  /*8950*/  BRA `(.L_x_196) ;  /* 0xfffffffc00fc7947 */ /* 0x000fc0000383ffff */
[----:B------:R-:W-:-:S00]  /*8960*/  NOP ;  /* 0x0000000000007918 */ /* 0x000fc00000000000 */
        /* <DEDUP_REMOVED lines=9> */
.L_x_197:


//--------------------- .nv.shared._ZN7cutlass13device_kernelINS_4gemm6kernel13GemmUniversalIN4cute5tupleIJiiiiEEENS1_10collective13CollectiveMmaINS1_37MainloopSm90TmaGmmaWarpSpecializedFP8ILi32ENS5_IJNS4_1CILi2EEENSA_ILi1EEESC_EEENS1_35KernelTmaWarpSpecializedCooperativeEEENS5_IJNSA_ILi192EEENSA_ILi32EEESH_EEENS_12float_e4m3_tENS5_IJlSC_lEEESJ_SK_NS4_8TiledMMAINS4_8MMA_AtomIJNS4_4SM904GMMA30MMA_64x32x32_F32E4M3E4M3_SS_TNILNSO_7ScaleInE1ELSQ_1EEEEEENS4_6LayoutISD_NS5_IJSC_NSA_ILi0EEESU_EEEEENS5_IJNS4_10UnderscoreESX_SX_EEEEENS4_13SM90_TMA_LOADENS4_14ComposedLayoutINS4_7SwizzleILi1ELi4ELi3EEENS4_18smem_ptr_flag_bitsILi8EEENST_INS5_IJNSA_ILi8EEESH_EEENS5_IJSH_SC_EEEEEEEvNS4_8identityENS4_23SM90_TMA_LOAD_MULTICASTES1A_vS1B_EENS_8epilogue10collective6detail29Sm90TmaWarpSpecializedAdapterINS1F_15DefaultEpilogueISJ_SK_SK_NS1E_6thread17LinearCombinationISJ_Li1EffLNS1J_9ScaleType4KindE0ELNS_15FloatRoundStyleE2ESJ_EENS1_15EpilogueDefaultEEEEEvvEEEEvNT_6ParamsE --------------------------
	.section	.nv.shared._ZN7cutlass13device_kernelINS_4gemm6kernel13GemmUniversalIN4cute5tupleIJiiiiEEENS1_10collective13CollectiveMmaINS1_37MainloopSm90TmaGmmaWarpSpecializedFP8ILi32ENS5_IJNS4_1CILi2EEENSA_ILi1EEESC_EEENS1_35KernelTmaWarpSpecializedCooperativeEEENS5_IJNSA_ILi192EEENSA_ILi32EEESH_EEENS_12float_e4m3_tENS5_IJlSC_lEEESJ_SK_NS4_8TiledMMAINS4_8MMA_AtomIJNS4_4SM904GMMA30MMA_64x32x32_F32E4M3E4M3_SS_TNILNSO_7ScaleInE1ELSQ_1EEEEEENS4_6LayoutISD_NS5_IJSC_NSA_ILi0EEESU_EEEEENS5_IJNS4_10UnderscoreESX_SX_EEEEENS4_13SM90_TMA_LOADENS4_14ComposedLayoutINS4_7SwizzleILi1ELi4ELi3EEENS4_18smem_ptr_flag_bitsILi8EEENST_INS5_IJNSA_ILi8EEESH_EEENS5_IJSH_SC_EEEEEEEvNS4_8identityENS4_23SM90_TMA_LOAD_MULTICASTES1A_vS1B_EENS_8epilogue10collective6detail29Sm90TmaWarpSpecializedAdapterINS1F_15DefaultEpilogueISJ_SK_SK_NS1E_6thread17LinearCombinationISJ_Li1EffLNS1J_9ScaleType4KindE0ELNS_15FloatRoundStyleE2ESJ_EENS1_15EpilogueDefaultEEEEEvvEEEEvNT_6ParamsE,"aw",@nobits
	.sectionflags	@""
	.align	16
	.zero		1024


//--------------------- .nv.shared.reserved.0     --------------------------
	.section	.nv.shared.reserved.0,"aw",@nobits
	.weak		__nv_reservedSMEM_offset_0_alias
	.size		__nv_reservedSMEM_offset_0_alias, 0, 0
	.other		__nv_reservedSMEM_offset_0_alias,@"STO_CUDA_RESERVED_SHARED STV_DEFAULT"
__nv_reservedSMEM_offset_0_alias:
	.zero		0


//--------------------- .nv.global                --------------------------
	.section	.nv.global,"aw",@nobits
.nv.global:
	.type		_ZN40_INTERNAL_711fcc25_4_k_cu_17f1407e_124064cute1_E,@object
	.size		_ZN40_INTERNAL_711fcc25_4_k_cu_17f1407e_124064cute1_E,(_ZN40_INTERNAL_711fcc25_4_k_cu_17f1407e_124064cuda3std3__45__cpo6cbeginE - _ZN40_INTERNAL_711fcc25_4_k_cu_17f1407e_124064cute1_E)
_ZN40_INTERNAL_711fcc25_4_k_cu_17f1407e_124064cute1_E:
	.zero		1
	.type		_ZN40_INTERNAL_711fcc25_4_k_cu_17f1407e_124064cuda3std3__45__cpo6cbeginE,@object
	.size		_ZN40_INTERNAL_711fcc25_4_k_cu_17f1407e_124064cuda3std3__45__cpo6cbeginE,(_ZN40_INTERNAL_711fcc25_4_k_cu_17f1407e_124064cuda3std3__48in_placeE - _ZN40_INTERNAL_711fcc25_4_k_cu_17f1407e_124064cuda3std3__45__cpo6cbeginE)
_ZN40_INTERNAL_711fcc25_4_k_cu_17f1407e_124064cuda3std3__45__cpo6cbeginE:
	.zero		1
	.type		_ZN40_INTERNAL_711fcc25_4_k_cu_17f1407e_124064cuda3std3__48in_placeE,@object
	.size		_ZN40_INTERNAL_711fcc25_4_k_cu_17f1407e_124064cuda3std3__48in_placeE,(_ZN40_INTERNAL_711fcc25_4_k_cu_17f1407e_124064cuda3std6ranges3__45__cpo9iter_moveE - _ZN40_INTERNAL_711fcc25_4_k_cu_17f1407e_124064cuda3std3__48in_placeE)
_ZN40_INTERNAL_711fcc25_4_k_cu_17f1407e_124064cuda3std3__48in_placeE:
	.zero		1
	.type		_ZN40_INTERNAL_711fcc25_4_k_cu_17f1407e_124064cuda3std6ranges3__45__cpo9iter_moveE,@object
	.size		_ZN40_INTERNAL_711fcc25_4_k_cu_17f1407e_124064cuda3std6ranges3__45__cpo9iter_moveE,(_ZN40_INTERNAL_711fcc25_4_k_cu_17f1407e_124064cuda3std3__45__cpo5beginE - _ZN40_INTERNAL_711fcc25_4_k_cu_17f1407e_124064cuda3std6ranges3__45__cpo9iter_moveE)
_ZN40_INTERNAL_711fcc25_4_k_cu_17f1407e_124064cuda3std6ranges3__45__cpo9iter_moveE:
	.zero		1
	.type		_ZN40_INTERNAL_711fcc25_4_k_cu_17f1407e_124064cuda3std3__45__cpo5beginE,@object
	.size		_ZN40_INTERNAL_711fcc25_4_k_cu_17f1407e_124064cuda3std3__45__cpo5beginE,(_ZN40_INTERNAL_711fcc25_4_k_cu_17f1407e_124064cuda3std3__442_GLOBAL__N__711fcc25_4_k_cu_17f1407e_124066ignoreE - _ZN40_INTERNAL_711fcc25_4_k_cu_17f1407e_124064cuda3std3__45__cpo5beginE)
_ZN40_INTERNAL_711fcc25_4_k_cu_17f1407e_124064cuda3std3__45__cpo5beginE:
	.zero		1
	.type		_ZN40_INTERNAL_711fcc25_4_k_cu_17f1407e_124064cuda3std3__442_GLOBAL__N__711fcc25_4_k_cu_17f1407e_124066ignoreE,@object
	.size		_ZN40_INTERNAL_711fcc25_4_k_cu_17f1407e_124064cuda3std3__442_GLOBAL__N__711fcc25_4_k_cu_17f1407e_124066ignoreE,(_ZN40_INTERNAL_711fcc25_4_k_cu_17f1407e_124064cute7productE - _ZN40_INTERNAL_711fcc25_4_k_cu_17f1407e_124064cuda3std3__442_GLOBAL__N__711fcc25_4_k_cu_17f1407e_124066ignoreE)
_ZN40_INTERNAL_711fcc25_4_k_cu_17f1407e_124064cuda3std3__442_GLOBAL__N__711fcc25_4_k_cu_17f1407e_124066ignoreE:
	.zero		1
	.type		_ZN40_INTERNAL_711fcc25_4_k_cu_17f1407e_124064cute7productE,@object
	.size		_ZN40_INTERNAL_711fcc25_4_k_cu_17f1407e_124064cute7productE,(_ZN40_INTERNAL_711fcc25_4_k_cu_17f1407e_124064cuda3std3__45__cpo3endE - _ZN40_INTERNAL_711fcc25_4_k_cu_17f1407e_124064cute7productE)
_ZN40_INTERNAL_711fcc25_4_k_cu_17f1407e_124064cute7productE:
	.zero		1
	.type		_ZN40_INTERNAL_711fcc25_4_k_cu_17f1407e_124064cuda3std3__45__cpo3endE,@object
	.size		_ZN40_INTERNAL_711fcc25_4_k_cu_17f1407e_124064cuda3std3__45__cpo3endE,(_ZN40_INTERNAL_711fcc25_4_k_cu_17f1407e_124064cuda3std3__419piecewise_constructE - _ZN40_INTERNAL_711fcc25_4_k_cu_17f1407e_124064cuda3std3__45__cpo3endE)
_ZN40_INTERNAL_711fcc25_4_k_cu_17f1407e_124064cuda3std3__45__cpo3endE:
	.zero		1
	.type		_ZN40_INTERNAL_711fcc25_4_k_cu_17f1407e_124064cuda3std3__419piecewise_constructE,@object
	.size		_ZN40_INTERNAL_711fcc25_4_k_cu_17f1407e_124064cuda3std3__419piecewise_constructE,(_ZN40_INTERNAL_711fcc25_4_k_cu_17f1407e_124064cuda3std3__45__cpo4cendE - _ZN40_INTERNAL_711fcc25_4_k_cu_17f1407e_124064cuda3std3__419piecewise_constructE)
_ZN40_INTERNAL_711fcc25_4_k_cu_17f1407e_124064cuda3std3__419piecewise_constructE:
	.zero		1
	.type		_ZN40_INTERNAL_711fcc25_4_k_cu_17f1407e_124064cuda3std3__45__cpo4cendE,@object
	.size		_ZN40_INTERNAL_711fcc25_4_k_cu_17f1407e_124064cuda3std3__45__cpo4cendE,(_ZN40_INTERNAL_711fcc25_4_k_cu_17f1407e_124064cuda3std6ranges3__45__cpo4swapE - _ZN40_INTERNAL_711fcc25_4_k_cu_17f1407e_124064cuda3std3__45__cpo4cendE)
_ZN40_INTERNAL_711fcc25_4_k_cu_17f1407e_124064cuda3std3__45__cpo4cendE:
	.zero		1
	.type		_ZN40_INTERNAL_711fcc25_4_k_cu_17f1407e_124064cuda3std6ranges3__45__cpo4swapE,@object
	.size		_ZN40_INTERNAL_711fcc25_4_k_cu_17f1407e_124064cuda3std6ranges3__45__cpo4swapE,(.L_7 - _ZN40_INTERNAL_711fcc25_4_k_cu_17f1407e_124064cuda3std6ranges3__45__cpo4swapE)
_ZN40_INTERNAL_711fcc25_4_k_cu_17f1407e_124064cuda3std6ranges3__45__cpo4swapE:
	.zero		1
.L_7:


//--------------------- .nv.constant0._ZN7cutlass13device_kernelINS_4gemm6kernel13GemmUniversalIN4cute5tupleIJiiiiEEENS1_10collective13CollectiveMmaINS1_37MainloopSm90TmaGmmaWarpSpecializedFP8ILi32ENS5_IJNS4_1CILi2EEENSA_ILi1EEESC_EEENS1_35KernelTmaWarpSpecializedCooperativeEEENS5_IJNSA_ILi192EEENSA_ILi32EEESH_EEENS_12float_e4m3_tENS5_IJlSC_lEEESJ_SK_NS4_8TiledMMAINS4_8MMA_AtomIJNS4_4SM904GMMA30MMA_64x32x32_F32E4M3E4M3_SS_TNILNSO_7ScaleInE1ELSQ_1EEEEEENS4_6LayoutISD_NS5_IJSC_NSA_ILi0EEESU_EEEEENS5_IJNS4_10UnderscoreESX_SX_EEEEENS4_13SM90_TMA_LOADENS4_14ComposedLayoutINS4_7SwizzleILi1ELi4ELi3EEENS4_18smem_ptr_flag_bitsILi8EEENST_INS5_IJNSA_ILi8EEESH_EEENS5_IJSH_SC_EEEEEEEvNS4_8identityENS4_23SM90_TMA_LOAD_MULTICASTES1A_vS1B_EENS_8epilogue10collective6detail29Sm90TmaWarpSpecializedAdapterINS1F_15DefaultEpilogueISJ_SK_SK_NS1E_6thread17LinearCombinationISJ_Li1EffLNS1J_9ScaleType4KindE0ELNS_15FloatRoundStyleE2ESJ_EENS1_15EpilogueDefaultEEEEEvvEEEEvNT_6ParamsE --------------------------
	.section	.nv.constant0._ZN7cutlass13device_kernelINS_4gemm6kernel13GemmUniversalIN4cute5tupleIJiiiiEEENS1_10collective13CollectiveMmaINS1_37MainloopSm90TmaGmmaWarpSpecializedFP8ILi32ENS5_IJNS4_1CILi2EEENSA_ILi1EEESC_EEENS1_35KernelTmaWarpSpecializedCooperativeEEENS5_IJNSA_ILi192EEENSA_ILi32EEESH_EEENS_12float_e4m3_tENS5_IJlSC_lEEESJ_SK_NS4_8TiledMMAINS4_8MMA_AtomIJNS4_4SM904GMMA30MMA_64x32x32_F32E4M3E4M3_SS_TNILNSO_7ScaleInE1ELSQ_1EEEEEENS4_6LayoutISD_NS5_IJSC_NSA_ILi0EEESU_EEEEENS5_IJNS4_10UnderscoreESX_SX_EEEEENS4_13SM90_TMA_LOADENS4_14ComposedLayoutINS4_7SwizzleILi1ELi4ELi3EEENS4_18smem_ptr_flag_bitsILi8EEENST_INS5_IJNSA_ILi8EEESH_EEENS5_IJSH_SC_EEEEEEEvNS4_8identityENS4_23SM90_TMA_LOAD_MULTICASTES1A_vS1B_EENS_8epilogue10collective6detail29Sm90TmaWarpSpecializedAdapterINS1F_15DefaultEpilogueISJ_SK_SK_NS1E_6thread17LinearCombinationISJ_Li1EffLNS1J_9ScaleType4KindE0ELNS_15FloatRoundStyleE2ESJ_EENS1_15EpilogueDefaultEEEEEvvEEEEvNT_6ParamsE,"a",@progbits
	.sectionflags	@""
	.align	4
.nv.constant0._ZN7cutlass13device_kernelINS_4gemm6kernel13GemmUniversalIN4cute5tupleIJiiiiEEENS1_10collective13CollectiveMmaINS1_37MainloopSm90TmaGmmaWarpSpecializedFP8ILi32ENS5_IJNS4_1CILi2EEENSA_ILi1EEESC_EEENS1_35KernelTmaWarpSpecializedCooperativeEEENS5_IJNSA_ILi192EEENSA_ILi32EEESH_EEENS_12float_e4m3_tENS5_IJlSC_lEEESJ_SK_NS4_8TiledMMAINS4_8MMA_AtomIJNS4_4SM904GMMA30MMA_64x32x32_F32E4M3E4M3_SS_TNILNSO_7ScaleInE1ELSQ_1EEEEEENS4_6LayoutISD_NS5_IJSC_NSA_ILi0EEESU_EEEEENS5_IJNS4_10UnderscoreESX_SX_EEEEENS4_13SM90_TMA_LOADENS4_14ComposedLayoutINS4_7SwizzleILi1ELi4ELi3EEENS4_18smem_ptr_flag_bitsILi8EEENST_INS5_IJNSA_ILi8EEESH_EEENS5_IJSH_SC_EEEEEEEvNS4_8identityENS4_23SM90_TMA_LOAD_MULTICASTES1A_vS1B_EENS_8epilogue10collective6detail29Sm90TmaWarpSpecializedAdapterINS1F_15DefaultEpilogueISJ_SK_SK_NS1E_6thread17LinearCombinationISJ_Li1EffLNS1J_9ScaleType4KindE0ELNS_15FloatRoundStyleE2ESJ_EENS1_15EpilogueDefaultEEEEEvvEEEEvNT_6ParamsE:
	.zero		1664


//--------------------- SYMBOLS --------------------------

	.type		.nv.reservedSmem.offset0,@object
	.size		.nv.reservedSmem.offset0,0x4
